	.target	sm_100a

	.elftype	@"ET_EXEC"


//--------------------- .note.nv.tkinfo           --------------------------
	.section	.note.nv.tkinfo,"",@"SHT_NOTE"
	.sectionflags	@"SHF_NOTE_NV_TKINFO"
	.tkinfo
        /*0018*/ 	.word	0x00000002
        /*0030*/ 	.string	""
        /*0030*/ 	.string	"ptxas"
        /*0030*/ 	.string	"Cuda compilation tools, release 13.0, V13.0.88"
        /*0030*/ 	.string	"Build cuda_13.0.r13.0/compiler.36424714_0"
        /*0030*/ 	.string	"-arch sm_100a -m 64 "



//--------------------- .note.nv.cuinfo           --------------------------
	.section	.note.nv.cuinfo,"",@"SHT_NOTE"
	.sectionflags	@"SHF_NOTE_NV_CUINFO"
        /*0018*/ 	.short	0x0002
        /*001a*/ 	.short	0x0064
        /*001c*/ 	.short	0x0082
	.zero		2


//--------------------- .nv.info                  --------------------------
	.section	.nv.info,"",@"SHT_CUDA_INFO"
	.align	4


	//----- nvinfo : EIATTR_REGCOUNT
	.align		4
        /*0000*/ 	.byte	0x04, 0x2f
        /*0002*/ 	.short	(.L_19 - .L_18)
	.align		4
.L_18:
        /*0004*/ 	.word	index@(_ZN7cutlass13device_kernelINS_4gemm6kernel13GemmUniversalIN4cute5tupleIJiiiiEEENS1_10collective13CollectiveMmaINS1_35MainloopSm100TmaUmmaWarpSpecializedILi27ELi2ELi4ENS5_IJNS4_1CILi2EEENSA_ILi1EEESC_EEEEENS5_IJNSA_ILi64EEESF_SF_EEENS_12float_e5m2_tENS5_IJlSC_lEEESH_SI_NS4_8TiledMMAINS4_8MMA_AtomIJNS4_10MMA_TraitsINS4_19SM100_MMA_F8F6F4_SSEJSH_SH_fSF_SF_NS4_17integral_constantINS4_4UMMA5MajorELSP_0EEESQ_NSN_INSO_7ScaleInELSR_0EEESS_EEEEEENS4_6LayoutINS5_IJSC_SC_SC_EEENS5_IJNSA_ILi0EEESX_SX_EEEEENS5_IJNS4_10UnderscoreES10_S10_EEEEENS4_13SM90_TMA_LOADENS4_14ComposedLayoutINS4_7SwizzleILi2ELi4ELi3EEENS4_18smem_ptr_flag_bitsILi8EEENSV_INS5_IJNSA_ILi8EEESF_EEENS5_IJSF_SC_EEEEEEEvNS4_8identityENS4_23SM90_TMA_LOAD_MULTICASTES1D_vS1E_EENS_8epilogue10collective18CollectiveEpilogueINS1H_23Sm100TmaWarpSpecializedILi1ELi1ELi32ELb0ELb0EEEJSG_NS5_IJNSV_ISF_SC_EES1M_EEESH_SI_SH_SI_NS1H_6fusion15FusionCallbacksIS1L_NS1O_17LinearCombinationISH_fSH_fLNS_15FloatRoundStyleE2EEESG_S1N_JEEENS4_5SM1004TMEM4LOAD26SM100_TMEM_LOAD_16dp32b32xES13_S1D_NS4_39AutoVectorizingCopyWithAssumedAlignmentILi128EEENS4_14SM90_TMA_STOREES1D_S1Z_S1Z_EEEvvEEEEvNT_6ParamsE)
        /*0008*/ 	.word	0x00000059


	//----- nvinfo : EIATTR_FRAME_SIZE
	.align		4
.L_19:
        /*000c*/ 	.byte	0x04, 0x11
        /*000e*/ 	.short	(.L_21 - .L_20)
	.align		4
.L_20:
        /*0010*/ 	.word	index@($__internal_2_$__cuda_sm10x_tcgen05_guardrail_trap_unallocated_columns_being_dealloced)
        /*0014*/ 	.word	0x00000000


	//----- nvinfo : EIATTR_FRAME_SIZE
	.align		4
.L_21:
        /*0018*/ 	.byte	0x04, 0x11
        /*001a*/ 	.short	(.L_23 - .L_22)
	.align		4
.L_22:
        /*001c*/ 	.word	index@($__internal_1_$__cuda_sm10x_tcgen05_guardrail_trap_phase_invalid_during_alloc)
        /*0020*/ 	.word	0x00000000


	//----- nvinfo : EIATTR_FRAME_SIZE
	.align		4
.L_23:
        /*0024*/ 	.byte	0x04, 0x11
        /*0026*/ 	.short	(.L_25 - .L_24)
	.align		4
.L_24:
        /*0028*/ 	.word	index@($__internal_0_$__cuda_sm10x_tcgen05_guardrail_trap_col_being_dealloced_not_returned_by_alloc)
        /*002c*/ 	.word	0x00000000


	//----- nvinfo : EIATTR_FRAME_SIZE
	.align		4
.L_25:
        /*0030*/ 	.byte	0x04, 0x11
        /*0032*/ 	.short	(.L_27 - .L_26)
	.align		4
.L_26:
        /*0034*/ 	.word	index@(_ZN7cutlass13device_kernelINS_4gemm6kernel13GemmUniversalIN4cute5tupleIJiiiiEEENS1_10collective13CollectiveMmaINS1_35MainloopSm100TmaUmmaWarpSpecializedILi27ELi2ELi4ENS5_IJNS4_1CILi2EEENSA_ILi1EEESC_EEEEENS5_IJNSA_ILi64EEESF_SF_EEENS_12float_e5m2_tENS5_IJlSC_lEEESH_SI_NS4_8TiledMMAINS4_8MMA_AtomIJNS4_10MMA_TraitsINS4_19SM100_MMA_F8F6F4_SSEJSH_SH_fSF_SF_NS4_17integral_constantINS4_4UMMA5MajorELSP_0EEESQ_NSN_INSO_7ScaleInELSR_0EEESS_EEEEEENS4_6LayoutINS5_IJSC_SC_SC_EEENS5_IJNSA_ILi0EEESX_SX_EEEEENS5_IJNS4_10UnderscoreES10_S10_EEEEENS4_13SM90_TMA_LOADENS4_14ComposedLayoutINS4_7SwizzleILi2ELi4ELi3EEENS4_18smem_ptr_flag_bitsILi8EEENSV_INS5_IJNSA_ILi8EEESF_EEENS5_IJSF_SC_EEEEEEEvNS4_8identityENS4_23SM90_TMA_LOAD_MULTICASTES1D_vS1E_EENS_8epilogue10collective18CollectiveEpilogueINS1H_23Sm100TmaWarpSpecializedILi1ELi1ELi32ELb0ELb0EEEJSG_NS5_IJNSV_ISF_SC_EES1M_EEESH_SI_SH_SI_NS1H_6fusion15FusionCallbacksIS1L_NS1O_17LinearCombinationISH_fSH_fLNS_15FloatRoundStyleE2EEESG_S1N_JEEENS4_5SM1004TMEM4LOAD26SM100_TMEM_LOAD_16dp32b32xES13_S1D_NS4_39AutoVectorizingCopyWithAssumedAlignmentILi128EEENS4_14SM90_TMA_STOREES1D_S1Z_S1Z_EEEvvEEEEvNT_6ParamsE)
        /*0038*/ 	.word	0x00000000


	//----- nvinfo : EIATTR_MIN_STACK_SIZE
	.align		4
.L_27:
        /*003c*/ 	.byte	0x04, 0x12
        /*003e*/ 	.short	(.L_29 - .L_28)
	.align		4
.L_28:
        /*0040*/ 	.word	index@(_ZN7cutlass13device_kernelINS_4gemm6kernel13GemmUniversalIN4cute5tupleIJiiiiEEENS1_10collective13CollectiveMmaINS1_35MainloopSm100TmaUmmaWarpSpecializedILi27ELi2ELi4ENS5_IJNS4_1CILi2EEENSA_ILi1EEESC_EEEEENS5_IJNSA_ILi64EEESF_SF_EEENS_12float_e5m2_tENS5_IJlSC_lEEESH_SI_NS4_8TiledMMAINS4_8MMA_AtomIJNS4_10MMA_TraitsINS4_19SM100_MMA_F8F6F4_SSEJSH_SH_fSF_SF_NS4_17integral_constantINS4_4UMMA5MajorELSP_0EEESQ_NSN_INSO_7ScaleInELSR_0EEESS_EEEEEENS4_6LayoutINS5_IJSC_SC_SC_EEENS5_IJNSA_ILi0EEESX_SX_EEEEENS5_IJNS4_10UnderscoreES10_S10_EEEEENS4_13SM90_TMA_LOADENS4_14ComposedLayoutINS4_7SwizzleILi2ELi4ELi3EEENS4_18smem_ptr_flag_bitsILi8EEENSV_INS5_IJNSA_ILi8EEESF_EEENS5_IJSF_SC_EEEEEEEvNS4_8identityENS4_23SM90_TMA_LOAD_MULTICASTES1D_vS1E_EENS_8epilogue10collective18CollectiveEpilogueINS1H_23Sm100TmaWarpSpecializedILi1ELi1ELi32ELb0ELb0EEEJSG_NS5_IJNSV_ISF_SC_EES1M_EEESH_SI_SH_SI_NS1H_6fusion15FusionCallbacksIS1L_NS1O_17LinearCombinationISH_fSH_fLNS_15FloatRoundStyleE2EEESG_S1N_JEEENS4_5SM1004TMEM4LOAD26SM100_TMEM_LOAD_16dp32b32xES13_S1D_NS4_39AutoVectorizingCopyWithAssumedAlignmentILi128EEENS4_14SM90_TMA_STOREES1D_S1Z_S1Z_EEEvvEEEEvNT_6ParamsE)
        /*0044*/ 	.word	0x00000000
.L_29:


//--------------------- .nv.compat                --------------------------
	.section	.nv.compat,"",@"SHT_CUDA_COMPAT_INFO"
	.align	4
        /*0000*/ 	.byte	0x02, 0x09, 0x01, 0x00, 0x02, 0x02, 0x02, 0x00, 0x02, 0x05, 0x05, 0x00, 0x03, 0x07, 0x01, 0x01
        /*0010*/ 	.byte	0x02, 0x03, 0x01, 0x00, 0x02, 0x06, 0x01, 0x00, 0x04, 0x0b, 0x08, 0x00, 0x09, 0x00, 0x00, 0x00
        /*0020*/ 	.byte	0x00, 0x00, 0x00, 0x00


//--------------------- .nv.info._ZN7cutlass13device_kernelINS_4gemm6kernel13GemmUniversalIN4cute5tupleIJiiiiEEENS1_10collective13CollectiveMmaINS1_35MainloopSm100TmaUmmaWarpSpecializedILi27ELi2ELi4ENS5_IJNS4_1CILi2EEENSA_ILi1EEESC_EEEEENS5_IJNSA_ILi64EEESF_SF_EEENS_12float_e5m2_tENS5_IJlSC_lEEESH_SI_NS4_8TiledMMAINS4_8MMA_AtomIJNS4_10MMA_TraitsINS4_19SM100_MMA_F8F6F4_SSEJSH_SH_fSF_SF_NS4_17integral_constantINS4_4UMMA5MajorELSP_0EEESQ_NSN_INSO_7ScaleInELSR_0EEESS_EEEEEENS4_6LayoutINS5_IJSC_SC_SC_EEENS5_IJNSA_ILi0EEESX_SX_EEEEENS5_IJNS4_10UnderscoreES10_S10_EEEEENS4_13SM90_TMA_LOADENS4_14ComposedLayoutINS4_7SwizzleILi2ELi4ELi3EEENS4_18smem_ptr_flag_bitsILi8EEENSV_INS5_IJNSA_ILi8EEESF_EEENS5_IJSF_SC_EEEEEEEvNS4_8identityENS4_23SM90_TMA_LOAD_MULTICASTES1D_vS1E_EENS_8epilogue10collective18CollectiveEpilogueINS1H_23Sm100TmaWarpSpecializedILi1ELi1ELi32ELb0ELb0EEEJSG_NS5_IJNSV_ISF_SC_EES1M_EEESH_SI_SH_SI_NS1H_6fusion15FusionCallbacksIS1L_NS1O_17LinearCombinationISH_fSH_fLNS_15FloatRoundStyleE2EEESG_S1N_JEEENS4_5SM1004TMEM4LOAD26SM100_TMEM_LOAD_16dp32b32xES13_S1D_NS4_39AutoVectorizingCopyWithAssumedAlignmentILi128EEENS4_14SM90_TMA_STOREES1D_S1Z_S1Z_EEEvvEEEEvNT_6ParamsE --------------------------
	.section	.nv.info._ZN7cutlass13device_kernelINS_4gemm6kernel13GemmUniversalIN4cute5tupleIJiiiiEEENS1_10collective13CollectiveMmaINS1_35MainloopSm100TmaUmmaWarpSpecializedILi27ELi2ELi4ENS5_IJNS4_1CILi2EEENSA_ILi1EEESC_EEEEENS5_IJNSA_ILi64EEESF_SF_EEENS_12float_e5m2_tENS5_IJlSC_lEEESH_SI_NS4_8TiledMMAINS4_8MMA_AtomIJNS4_10MMA_TraitsINS4_19SM100_MMA_F8F6F4_SSEJSH_SH_fSF_SF_NS4_17integral_constantINS4_4UMMA5MajorELSP_0EEESQ_NSN_INSO_7ScaleInELSR_0EEESS_EEEEEENS4_6LayoutINS5_IJSC_SC_SC_EEENS5_IJNSA_ILi0EEESX_SX_EEEEENS5_IJNS4_10UnderscoreES10_S10_EEEEENS4_13SM90_TMA_LOADENS4_14ComposedLayoutINS4_7SwizzleILi2ELi4ELi3EEENS4_18smem_ptr_flag_bitsILi8EEENSV_INS5_IJNSA_ILi8EEESF_EEENS5_IJSF_SC_EEEEEEEvNS4_8identityENS4_23SM90_TMA_LOAD_MULTICASTES1D_vS1E_EENS_8epilogue10collective18CollectiveEpilogueINS1H_23Sm100TmaWarpSpecializedILi1ELi1ELi32ELb0ELb0EEEJSG_NS5_IJNSV_ISF_SC_EES1M_EEESH_SI_SH_SI_NS1H_6fusion15FusionCallbacksIS1L_NS1O_17LinearCombinationISH_fSH_fLNS_15FloatRoundStyleE2EEESG_S1N_JEEENS4_5SM1004TMEM4LOAD26SM100_TMEM_LOAD_16dp32b32xES13_S1D_NS4_39AutoVectorizingCopyWithAssumedAlignmentILi128EEENS4_14SM90_TMA_STOREES1D_S1Z_S1Z_EEEvvEEEEvNT_6ParamsE,"",@"SHT_CUDA_INFO"
	.sectionflags	@""
	.align	4


	//----- nvinfo : EIATTR_CUDA_API_VERSION
	.align		4
        /*0000*/ 	.byte	0x04, 0x37
        /*0002*/ 	.short	(.L_31 - .L_30)
.L_30:
        /*0004*/ 	.word	0x00000082


	//----- nvinfo : EIATTR_KPARAM_INFO
	.align		4
.L_31:
        /*0008*/ 	.byte	0x04, 0x17
        /*000a*/ 	.short	(.L_33 - .L_32)
.L_32:
        /*000c*/ 	.word	0x00000000
        /*0010*/ 	.short	0x0000
        /*0012*/ 	.short	0x0000
        /*0014*/ 	.byte	0x00, 0xf0, 0x01, 0x20


	//----- nvinfo : EIATTR_AT_ENTRY_FRAGMENTS
	.align		4
.L_33:
        /*0018*/ 	.byte	0x04, 0x4f
        /*001a*/ 	.short	(.L_35 - .L_34)


	//   ....[0]....
.L_34:
        /*001c*/ 	.word	0x00000006


	//----- nvinfo : EIATTR_RESERVED_SMEM_USED
	.align		4
.L_35:
        /*0020*/ 	.byte	0x01, 0x41
	.zero		2


	//----- nvinfo : EIATTR_SPARSE_MMA_MASK
	.align		4
        /*0024*/ 	.byte	0x03, 0x50
        /*0026*/ 	.short	0x0000


	//----- nvinfo : EIATTR_TCGEN05_1CTA_USED
	.align		4
        /*0028*/ 	.byte	0x01, 0x51
	.zero		2


	//----- nvinfo : EIATTR_MAXREG_COUNT
	.align		4
        /*002c*/ 	.byte	0x03, 0x1b
        /*002e*/ 	.short	0x00ff


	//----- nvinfo : EIATTR_NUM_BARRIERS
	.align		4
        /*0030*/ 	.byte	0x02, 0x4c
        /*0032*/ 	.byte	0x07
	.zero		1


	//----- nvinfo : EIATTR_EXTERNS
	.align		4
        /*0034*/ 	.byte	0x04, 0x0f
        /*0036*/ 	.short	(.L_37 - .L_36)


	//   ....[0]....
	.align		4
.L_36:
        /*0038*/ 	.word	index@(__assertfail)


	//----- nvinfo : EIATTR_MERCURY_ISA_VERSION
	.align		4
.L_37:
        /*003c*/ 	.byte	0x03, 0x5f
        /*003e*/ 	.short	0x0101


	//----- nvinfo : EIATTR_INT_WARP_WIDE_INSTR_OFFSETS
	.align		4
        /*0040*/ 	.byte	0x04, 0x31
        /*0042*/ 	.short	(.L_39 - .L_38)


	//   ....[0]....
.L_38:
        /*0044*/ 	.word	0x00004b10


	//   ....[1]....
        /*0048*/ 	.word	0x00004b40


	//   ....[2]....
        /*004c*/ 	.word	0x00004b60


	//   ....[3]....
        /*0050*/ 	.word	0x00005740


	//   ....[4]....
        /*0054*/ 	.word	0x000057f0


	//----- nvinfo : EIATTR_COOP_GROUP_MASK_REGIDS
	.align		4
.L_39:
        /*0058*/ 	.byte	0x04, 0x29
        /*005a*/ 	.short	(.L_41 - .L_40)


	//   ....[0]....
.L_40:
        /*005c*/ 	.word	0xffffffff


	//   ....[1]....
        /*0060*/ 	.word	0xffffffff


	//   ....[2]....
        /*0064*/ 	.word	0xffffffff


	//   ....[3]....
        /*0068*/ 	.word	0xffffffff


	//   ....[4]....
        /*006c*/ 	.word	0xffffffff


	//   ....[5]....
        /*0070*/ 	.word	0xffffffff


	//   ....[6]....
        /*0074*/ 	.word	0xffffffff


	//   ....[7]....
        /*0078*/ 	.word	0xffffffff


	//   ....[8]....
        /*007c*/ 	.word	0xffffffff


	//   ....[9]....
        /*0080*/ 	.word	0xffffffff


	//   ....[10]....
        /*0084*/ 	.word	0xffffffff


	//   ....[11]....
        /*0088*/ 	.word	0xffffffff


	//   ....[12]....
        /*008c*/ 	.word	0xffffffff


	//   ....[13]....
        /*0090*/ 	.word	0xffffffff


	//----- nvinfo : EIATTR_COOP_GROUP_INSTR_OFFSETS
	.align		4
.L_41:
        /*0094*/ 	.byte	0x04, 0x28
        /*0096*/ 	.short	(.L_43 - .L_42)


	//   ....[0]....
.L_42:
        /*0098*/ 	.word	0x00000080


	//   ....[1]....
        /*009c*/ 	.word	0x000004e0


	//   ....[2]....
        /*00a0*/ 	.word	0x00000980


	//   ....[3]....
        /*00a4*/ 	.word	0x00000ac0


	//   ....[4]....
        /*00a8*/ 	.word	0x00000bc0


	//   ....[5]....
        /*00ac*/ 	.word	0x00000d30


	//   ....[6]....
        /*00b0*/ 	.word	0x00000ed0


	//   ....[7]....
        /*00b4*/ 	.word	0x00001090


	//   ....[8]....
        /*00b8*/ 	.word	0x00002250


	//   ....[9]....
        /*00bc*/ 	.word	0x00003de0


	//   ....[10]....
        /*00c0*/ 	.word	0x00003ff0


	//   ....[11]....
        /*00c4*/ 	.word	0x00004020


	//   ....[12]....
        /*00c8*/ 	.word	0x000049f0


	//   ....[13]....
        /*00cc*/ 	.word	0x00004c20


	//----- nvinfo : EIATTR_VRC_CTA_INIT_COUNT
	.align		4
.L_43:
        /*00d0*/ 	.byte	0x02, 0x4a
        /*00d2*/ 	.byte	0x80
	.zero		1


	//----- nvinfo : EIATTR_SYSCALL_OFFSETS
	.align		4
        /*00d4*/ 	.byte	0x04, 0x46
        /*00d6*/ 	.short	(.L_45 - .L_44)


	//   ....[0]....
.L_44:
        /*00d8*/ 	.word	0x00006360


	//   ....[1]....
        /*00dc*/ 	.word	0x000064a0


	//   ....[2]....
        /*00e0*/ 	.word	0x00006c20


	//----- nvinfo : EIATTR_MBARRIER_INSTR_OFFSETS
	.align		4
.L_45:
        /*00e4*/ 	.byte	0x04, 0x39
        /*00e6*/ 	.short	(.L_47 - .L_46)


	//   ....[0]....
.L_46:
        /*00e8*/ 	.word	0x00000600
        /*00ec*/ 	.word	0x000000ff
        /*00f0*/ 	.word	0x00000000
        /*00f4*/ 	.short	0x0100
        /*00f6*/ 	.byte	0x04
	.zero		1


	//   ....[1]....
        /*00f8*/ 	.word	0x00000610
        /*00fc*/ 	.word	0x000000ff
        /*0100*/ 	.word	0x000000d8
        /*0104*/ 	.short	0x0100
        /*0106*/ 	.byte	0x04
	.zero		1


	//   ....[2]....
        /*0108*/ 	.word	0x00000620
        /*010c*/ 	.word	0x000000ff
        /*0110*/ 	.word	0x00000008
        /*0114*/ 	.short	0x0100
        /*0116*/ 	.byte	0x04
	.zero		1


	//   ....[3]....
        /*0118*/ 	.word	0x00000630
        /*011c*/ 	.word	0x000000ff
        /*0120*/ 	.word	0x000000e0
        /*0124*/ 	.short	0x0100
        /*0126*/ 	.byte	0x04
	.zero		1


	//   ....[4]....
        /*0128*/ 	.word	0x00000640
        /*012c*/ 	.word	0x000000ff
        /*0130*/ 	.word	0x00000010
        /*0134*/ 	.short	0x0100
        /*0136*/ 	.byte	0x04
	.zero		1


	//   ....[5]....
        /*0138*/ 	.word	0x00000650
        /*013c*/ 	.word	0x000000ff
        /*0140*/ 	.word	0x000000e8
        /*0144*/ 	.short	0x0100
        /*0146*/ 	.byte	0x04
	.zero		1


	//   ....[6]....
        /*0148*/ 	.word	0x00000660
        /*014c*/ 	.word	0x000000ff
        /*0150*/ 	.word	0x00000018
        /*0154*/ 	.short	0x0100
        /*0156*/ 	.byte	0x04
	.zero		1


	//   ....[7]....
        /*0158*/ 	.word	0x00000670
        /*015c*/ 	.word	0x000000ff
        /*0160*/ 	.word	0x000000f0
        /*0164*/ 	.short	0x0100
        /*0166*/ 	.byte	0x04
	.zero		1


	//   ....[8]....
        /*0168*/ 	.word	0x00000680
        /*016c*/ 	.word	0x000000ff
        /*0170*/ 	.word	0x00000020
        /*0174*/ 	.short	0x0100
        /*0176*/ 	.byte	0x04
	.zero		1


	//   ....[9]....
        /*0178*/ 	.word	0x00000690
        /*017c*/ 	.word	0x000000ff
        /*0180*/ 	.word	0x000000f8
        /*0184*/ 	.short	0x0100
        /*0186*/ 	.byte	0x04
	.zero		1


	//   ....[10]....
        /*0188*/ 	.word	0x000006a0
        /*018c*/ 	.word	0x000000ff
        /*0190*/ 	.word	0x00000028
        /*0194*/ 	.short	0x0100
        /*0196*/ 	.byte	0x04
	.zero		1


	//   ....[11]....
        /*0198*/ 	.word	0x000006b0
        /*019c*/ 	.word	0x000000ff
        /*01a0*/ 	.word	0x00000100
        /*01a4*/ 	.short	0x0100
        /*01a6*/ 	.byte	0x04
	.zero		1


	//   ....[12]....
        /*01a8*/ 	.word	0x000006c0
        /*01ac*/ 	.word	0x000000ff
        /*01b0*/ 	.word	0x00000030
        /*01b4*/ 	.short	0x0100
        /*01b6*/ 	.byte	0x04
	.zero		1


	//   ....[13]....
        /*01b8*/ 	.word	0x000006d0
        /*01bc*/ 	.word	0x000000ff
        /*01c0*/ 	.word	0x00000108
        /*01c4*/ 	.short	0x0100
        /*01c6*/ 	.byte	0x04
	.zero		1


	//   ....[14]....
        /*01c8*/ 	.word	0x000006e0
        /*01cc*/ 	.word	0x000000ff
        /*01d0*/ 	.word	0x00000038
        /*01d4*/ 	.short	0x0100
        /*01d6*/ 	.byte	0x04
	.zero		1


	//   ....[15]....
        /*01d8*/ 	.word	0x000006f0
        /*01dc*/ 	.word	0x000000ff
        /*01e0*/ 	.word	0x00000110
        /*01e4*/ 	.short	0x0100
        /*01e6*/ 	.byte	0x04
	.zero		1


	//   ....[16]....
        /*01e8*/ 	.word	0x00000700
        /*01ec*/ 	.word	0x000000ff
        /*01f0*/ 	.word	0x00000040
        /*01f4*/ 	.short	0x0100
        /*01f6*/ 	.byte	0x04
	.zero		1


	//   ....[17]....
        /*01f8*/ 	.word	0x00000710
        /*01fc*/ 	.word	0x000000ff
        /*0200*/ 	.word	0x00000118
        /*0204*/ 	.short	0x0100
        /*0206*/ 	.byte	0x04
	.zero		1


	//   ....[18]....
        /*0208*/ 	.word	0x00000720
        /*020c*/ 	.word	0x000000ff
        /*0210*/ 	.word	0x00000048
        /*0214*/ 	.short	0x0100
        /*0216*/ 	.byte	0x04
	.zero		1


	//   ....[19]....
        /*0218*/ 	.word	0x00000730
        /*021c*/ 	.word	0x000000ff
        /*0220*/ 	.word	0x00000120
        /*0224*/ 	.short	0x0100
        /*0226*/ 	.byte	0x04
	.zero		1


	//   ....[20]....
        /*0228*/ 	.word	0x00000740
        /*022c*/ 	.word	0x000000ff
        /*0230*/ 	.word	0x00000050
        /*0234*/ 	.short	0x0100
        /*0236*/ 	.byte	0x04
	.zero		1


	//   ....[21]....
        /*0238*/ 	.word	0x00000750
        /*023c*/ 	.word	0x000000ff
        /*0240*/ 	.word	0x00000128
        /*0244*/ 	.short	0x0100
        /*0246*/ 	.byte	0x04
	.zero		1


	//   ....[22]....
        /*0248*/ 	.word	0x00000760
        /*024c*/ 	.word	0x000000ff
        /*0250*/ 	.word	0x00000058
        /*0254*/ 	.short	0x0100
        /*0256*/ 	.byte	0x04
	.zero		1


	//   ....[23]....
        /*0258*/ 	.word	0x00000770
        /*025c*/ 	.word	0x000000ff
        /*0260*/ 	.word	0x00000130
        /*0264*/ 	.short	0x0100
        /*0266*/ 	.byte	0x04
	.zero		1


	//   ....[24]....
        /*0268*/ 	.word	0x00000780
        /*026c*/ 	.word	0x000000ff
        /*0270*/ 	.word	0x00000060
        /*0274*/ 	.short	0x0100
        /*0276*/ 	.byte	0x04
	.zero		1


	//   ....[25]....
        /*0278*/ 	.word	0x00000790
        /*027c*/ 	.word	0x000000ff
        /*0280*/ 	.word	0x00000138
        /*0284*/ 	.short	0x0100
        /*0286*/ 	.byte	0x04
	.zero		1


	//   ....[26]....
        /*0288*/ 	.word	0x000007a0
        /*028c*/ 	.word	0x000000ff
        /*0290*/ 	.word	0x00000068
        /*0294*/ 	.short	0x0100
        /*0296*/ 	.byte	0x04
	.zero		1


	//   ....[27]....
        /*0298*/ 	.word	0x000007b0
        /*029c*/ 	.word	0x000000ff
        /*02a0*/ 	.word	0x00000140
        /*02a4*/ 	.short	0x0100
        /*02a6*/ 	.byte	0x04
	.zero		1


	//   ....[28]....
        /*02a8*/ 	.word	0x000007c0
        /*02ac*/ 	.word	0x000000ff
        /*02b0*/ 	.word	0x00000070
        /*02b4*/ 	.short	0x0100
        /*02b6*/ 	.byte	0x04
	.zero		1


	//   ....[29]....
        /*02b8*/ 	.word	0x000007d0
        /*02bc*/ 	.word	0x000000ff
        /*02c0*/ 	.word	0x00000148
        /*02c4*/ 	.short	0x0100
        /*02c6*/ 	.byte	0x04
	.zero		1


	//   ....[30]....
        /*02c8*/ 	.word	0x000007e0
        /*02cc*/ 	.word	0x000000ff
        /*02d0*/ 	.word	0x00000078
        /*02d4*/ 	.short	0x0100
        /*02d6*/ 	.byte	0x04
	.zero		1


	//   ....[31]....
        /*02d8*/ 	.word	0x000007f0
        /*02dc*/ 	.word	0x000000ff
        /*02e0*/ 	.word	0x00000150
        /*02e4*/ 	.short	0x0100
        /*02e6*/ 	.byte	0x04
	.zero		1


	//   ....[32]....
        /*02e8*/ 	.word	0x00000800
        /*02ec*/ 	.word	0x000000ff
        /*02f0*/ 	.word	0x00000080
        /*02f4*/ 	.short	0x0100
        /*02f6*/ 	.byte	0x04
	.zero		1


	//   ....[33]....
        /*02f8*/ 	.word	0x00000810
        /*02fc*/ 	.word	0x000000ff
        /*0300*/ 	.word	0x00000158
        /*0304*/ 	.short	0x0100
        /*0306*/ 	.byte	0x04
	.zero		1


	//   ....[34]....
        /*0308*/ 	.word	0x00000820
        /*030c*/ 	.word	0x000000ff
        /*0310*/ 	.word	0x00000088
        /*0314*/ 	.short	0x0100
        /*0316*/ 	.byte	0x04
	.zero		1


	//   ....[35]....
        /*0318*/ 	.word	0x00000830
        /*031c*/ 	.word	0x000000ff
        /*0320*/ 	.word	0x00000160
        /*0324*/ 	.short	0x0100
        /*0326*/ 	.byte	0x04
	.zero		1


	//   ....[36]....
        /*0328*/ 	.word	0x00000840
        /*032c*/ 	.word	0x000000ff
        /*0330*/ 	.word	0x00000090
        /*0334*/ 	.short	0x0100
        /*0336*/ 	.byte	0x04
	.zero		1


	//   ....[37]....
        /*0338*/ 	.word	0x00000850
        /*033c*/ 	.word	0x000000ff
        /*0340*/ 	.word	0x00000168
        /*0344*/ 	.short	0x0100
        /*0346*/ 	.byte	0x04
	.zero		1


	//   ....[38]....
        /*0348*/ 	.word	0x00000860
        /*034c*/ 	.word	0x000000ff
        /*0350*/ 	.word	0x00000098
        /*0354*/ 	.short	0x0100
        /*0356*/ 	.byte	0x04
	.zero		1


	//   ....[39]....
        /*0358*/ 	.word	0x00000870
        /*035c*/ 	.word	0x000000ff
        /*0360*/ 	.word	0x00000170
        /*0364*/ 	.short	0x0100
        /*0366*/ 	.byte	0x04
	.zero		1


	//   ....[40]....
        /*0368*/ 	.word	0x00000880
        /*036c*/ 	.word	0x000000ff
        /*0370*/ 	.word	0x000000a0
        /*0374*/ 	.short	0x0100
        /*0376*/ 	.byte	0x04
	.zero		1


	//   ....[41]....
        /*0378*/ 	.word	0x00000890
        /*037c*/ 	.word	0x000000ff
        /*0380*/ 	.word	0x00000178
        /*0384*/ 	.short	0x0100
        /*0386*/ 	.byte	0x04
	.zero		1


	//   ....[42]....
        /*0388*/ 	.word	0x000008a0
        /*038c*/ 	.word	0x000000ff
        /*0390*/ 	.word	0x000000a8
        /*0394*/ 	.short	0x0100
        /*0396*/ 	.byte	0x04
	.zero		1


	//   ....[43]....
        /*0398*/ 	.word	0x000008b0
        /*039c*/ 	.word	0x000000ff
        /*03a0*/ 	.word	0x00000180
        /*03a4*/ 	.short	0x0100
        /*03a6*/ 	.byte	0x04
	.zero		1


	//   ....[44]....
        /*03a8*/ 	.word	0x000008c0
        /*03ac*/ 	.word	0x000000ff
        /*03b0*/ 	.word	0x000000b0
        /*03b4*/ 	.short	0x0100
        /*03b6*/ 	.byte	0x04
	.zero		1


	//   ....[45]....
        /*03b8*/ 	.word	0x000008d0
        /*03bc*/ 	.word	0x000000ff
        /*03c0*/ 	.word	0x00000188
        /*03c4*/ 	.short	0x0100
        /*03c6*/ 	.byte	0x04
	.zero		1


	//   ....[46]....
        /*03c8*/ 	.word	0x000008e0
        /*03cc*/ 	.word	0x000000ff
        /*03d0*/ 	.word	0x000000b8
        /*03d4*/ 	.short	0x0100
        /*03d6*/ 	.byte	0x04
	.zero		1


	//   ....[47]....
        /*03d8*/ 	.word	0x000008f0
        /*03dc*/ 	.word	0x000000ff
        /*03e0*/ 	.word	0x00000190
        /*03e4*/ 	.short	0x0100
        /*03e6*/ 	.byte	0x04
	.zero		1


	//   ....[48]....
        /*03e8*/ 	.word	0x00000900
        /*03ec*/ 	.word	0x000000ff
        /*03f0*/ 	.word	0x000000c0
        /*03f4*/ 	.short	0x0100
        /*03f6*/ 	.byte	0x04
	.zero		1


	//   ....[49]....
        /*03f8*/ 	.word	0x00000910
        /*03fc*/ 	.word	0x000000ff
        /*0400*/ 	.word	0x00000198
        /*0404*/ 	.short	0x0100
        /*0406*/ 	.byte	0x04
	.zero		1


	//   ....[50]....
        /*0408*/ 	.word	0x00000920
        /*040c*/ 	.word	0x000000ff
        /*0410*/ 	.word	0x000000c8
        /*0414*/ 	.short	0x0100
        /*0416*/ 	.byte	0x04
	.zero		1


	//   ....[51]....
        /*0418*/ 	.word	0x00000930
        /*041c*/ 	.word	0x000000ff
        /*0420*/ 	.word	0x000001a0
        /*0424*/ 	.short	0x0100
        /*0426*/ 	.byte	0x04
	.zero		1


	//   ....[52]....
        /*0428*/ 	.word	0x00000940
        /*042c*/ 	.word	0x000000ff
        /*0430*/ 	.word	0x000000d0
        /*0434*/ 	.short	0x0100
        /*0436*/ 	.byte	0x04
	.zero		1


	//   ....[53]....
        /*0438*/ 	.word	0x00000950
        /*043c*/ 	.word	0x000000ff
        /*0440*/ 	.word	0x000001a8
        /*0444*/ 	.short	0x0100
        /*0446*/ 	.byte	0x04
	.zero		1


	//   ....[54]....
        /*0448*/ 	.word	0x00000a90
        /*044c*/ 	.word	0x000000ff
        /*0450*/ 	.word	0x000001b0
        /*0454*/ 	.short	0x0100
        /*0456*/ 	.byte	0x04
	.zero		1


	//   ....[55]....
        /*0458*/ 	.word	0x00000aa0
        /*045c*/ 	.word	0x000000ff
        /*0460*/ 	.word	0x000001b8
        /*0464*/ 	.short	0x0100
        /*0466*/ 	.byte	0x04
	.zero		1


	//   ....[56]....
        /*0468*/ 	.word	0x00000b90
        /*046c*/ 	.word	0x000000ff
        /*0470*/ 	.word	0x000001c0
        /*0474*/ 	.short	0x0100
        /*0476*/ 	.byte	0x06
	.zero		1


	//   ....[57]....
        /*0478*/ 	.word	0x00000ba0
        /*047c*/ 	.word	0x000000ff
        /*0480*/ 	.word	0x000001c8
        /*0484*/ 	.short	0x0100
        /*0486*/ 	.byte	0x06
	.zero		1


	//   ....[58]....
        /*0488*/ 	.word	0x00000ce0
        /*048c*/ 	.word	0x000000ff
        /*0490*/ 	.word	0x000001d0
        /*0494*/ 	.short	0x0100
        /*0496*/ 	.byte	0x06
	.zero		1


	//   ....[59]....
        /*0498*/ 	.word	0x00000cf0
        /*049c*/ 	.word	0x000000ff
        /*04a0*/ 	.word	0x000001e0
        /*04a4*/ 	.short	0x0100
        /*04a6*/ 	.byte	0x06
	.zero		1


	//   ....[60]....
        /*04a8*/ 	.word	0x00000d00
        /*04ac*/ 	.word	0x000000ff
        /*04b0*/ 	.word	0x000001d8
        /*04b4*/ 	.short	0x0100
        /*04b6*/ 	.byte	0x06
	.zero		1


	//   ....[61]....
        /*04b8*/ 	.word	0x00000d10
        /*04bc*/ 	.word	0x000000ff
        /*04c0*/ 	.word	0x000001e8
        /*04c4*/ 	.short	0x0100
        /*04c6*/ 	.byte	0x06
	.zero		1


	//   ....[62]....
        /*04c8*/ 	.word	0x00000e40
        /*04cc*/ 	.word	0x000000ff
        /*04d0*/ 	.word	0x000001f0
        /*04d4*/ 	.short	0x0100
        /*04d6*/ 	.byte	0x04
	.zero		1


	//   ....[63]....
        /*04d8*/ 	.word	0x00000e50
        /*04dc*/ 	.word	0x000000ff
        /*04e0*/ 	.word	0x00000210
        /*04e4*/ 	.short	0x0100
        /*04e6*/ 	.byte	0x04
	.zero		1


	//   ....[64]....
        /*04e8*/ 	.word	0x00000e60
        /*04ec*/ 	.word	0x000000ff
        /*04f0*/ 	.word	0x000001f8
        /*04f4*/ 	.short	0x0100
        /*04f6*/ 	.byte	0x04
	.zero		1


	//   ....[65]....
        /*04f8*/ 	.word	0x00000e70
        /*04fc*/ 	.word	0x000000ff
        /*0500*/ 	.word	0x00000218
        /*0504*/ 	.short	0x0100
        /*0506*/ 	.byte	0x04
	.zero		1


	//   ....[66]....
        /*0508*/ 	.word	0x00000e80
        /*050c*/ 	.word	0x000000ff
        /*0510*/ 	.word	0x00000200
        /*0514*/ 	.short	0x0100
        /*0516*/ 	.byte	0x04
	.zero		1


	//   ....[67]....
        /*0518*/ 	.word	0x00000e90
        /*051c*/ 	.word	0x000000ff
        /*0520*/ 	.word	0x00000220
        /*0524*/ 	.short	0x0100
        /*0526*/ 	.byte	0x04
	.zero		1


	//   ....[68]....
        /*0528*/ 	.word	0x00000ea0
        /*052c*/ 	.word	0x000000ff
        /*0530*/ 	.word	0x00000208
        /*0534*/ 	.short	0x0100
        /*0536*/ 	.byte	0x04
	.zero		1


	//   ....[69]....
        /*0538*/ 	.word	0x00000eb0
        /*053c*/ 	.word	0x000000ff
        /*0540*/ 	.word	0x00000228
        /*0544*/ 	.short	0x0100
        /*0546*/ 	.byte	0x04
	.zero		1


	//   ....[70]....
        /*0548*/ 	.word	0x00000fa0
        /*054c*/ 	.word	0x000000ff
        /*0550*/ 	.word	0x00000230
        /*0554*/ 	.short	0x0100
        /*0556*/ 	.byte	0x04
	.zero		1


	//   ....[71]....
        /*0558*/ 	.word	0x00000fb0
        /*055c*/ 	.word	0x000000ff
        /*0560*/ 	.word	0x00000240
        /*0564*/ 	.short	0x0100
        /*0566*/ 	.byte	0x04
	.zero		1


	//   ....[72]....
        /*0568*/ 	.word	0x00000fc0
        /*056c*/ 	.word	0x000000ff
        /*0570*/ 	.word	0x00000238
        /*0574*/ 	.short	0x0100
        /*0576*/ 	.byte	0x04
	.zero		1


	//   ....[73]....
        /*0578*/ 	.word	0x00000fd0
        /*057c*/ 	.word	0x000000ff
        /*0580*/ 	.word	0x00000248
        /*0584*/ 	.short	0x0100
        /*0586*/ 	.byte	0x04
	.zero		1


	//   ....[74]....
        /*0588*/ 	.word	0x00001ad0
        /*058c*/ 	.word	0x00000000
        /*0590*/ 	.word	0x00000240
        /*0594*/ 	.short	0x010a
        /*0596*/ 	.byte	0xff
	.zero		1


	//   ....[75]....
        /*0598*/ 	.word	0x00001b00
        /*059c*/ 	.word	0x00000000
        /*05a0*/ 	.word	0x00000230
        /*05a4*/ 	.short	0x0101
        /*05a6*/ 	.byte	0xff
	.zero		1


	//   ....[76]....
        /*05a8*/ 	.word	0x00001bd0
        /*05ac*/ 	.word	0x000000ff
        /*05b0*/ 	.word	0x000000d8
        /*05b4*/ 	.short	0x010a
        /*05b6*/ 	.byte	0x04
	.zero		1


	//   ....[77]....
        /*05b8*/ 	.word	0x00001c50
        /*05bc*/ 	.word	0x000000ff
        /*05c0*/ 	.word	0x000000d8
        /*05c4*/ 	.short	0x010a
        /*05c6*/ 	.byte	0x21
	.zero		1


	//   ....[78]....
        /*05c8*/ 	.word	0x00001de0
        /*05cc*/ 	.word	0x000000ff
        /*05d0*/ 	.word	0x000000d8
        /*05d4*/ 	.short	0x010a
        /*05d6*/ 	.byte	0x08
	.zero		1


	//   ....[79]....
        /*05d8*/ 	.word	0x00001f00
        /*05dc*/ 	.word	0x000000ff
        /*05e0*/ 	.word	0x000001c8
        /*05e4*/ 	.short	0x0101
        /*05e6*/ 	.byte	0x06
	.zero		1


	//   ....[80]....
        /*05e8*/ 	.word	0x00001f20
        /*05ec*/ 	.word	0x000000ff
        /*05f0*/ 	.word	0x000000d8
        /*05f4*/ 	.short	0x010a
        /*05f6*/ 	.byte	0x04
	.zero		1


	//   ....[81]....
        /*05f8*/ 	.word	0x00001fa0
        /*05fc*/ 	.word	0x000000ff
        /*0600*/ 	.word	0x000000d8
        /*0604*/ 	.short	0x010a
        /*0606*/ 	.byte	0x11
	.zero		1


	//   ....[82]....
        /*0608*/ 	.word	0x000021b0
        /*060c*/ 	.word	0x000000ff
        /*0610*/ 	.word	0x000000d8
        /*0614*/ 	.short	0x010a
        /*0616*/ 	.byte	0x07
	.zero		1


	//   ....[83]....
        /*0618*/ 	.word	0x00002280
        /*061c*/ 	.word	0x00000003
        /*0620*/ 	.word	0x000001d0
        /*0624*/ 	.short	0x010a
        /*0626*/ 	.byte	0xff
	.zero		1


	//   ....[84]....
        /*0628*/ 	.word	0x000023d0
        /*062c*/ 	.word	0x00000000
        /*0630*/ 	.word	0x00000000
        /*0634*/ 	.short	0x0101
        /*0636*/ 	.byte	0xff
	.zero		1


	//   ....[85]....
        /*0638*/ 	.word	0x00002970
        /*063c*/ 	.word	0x000000ff
        /*0640*/ 	.word	0x00000000
        /*0644*/ 	.short	0x010a
        /*0646*/ 	.byte	0x04
	.zero		1


	//   ....[86]....
        /*0648*/ 	.word	0x00002a00
        /*064c*/ 	.word	0x000000ff
        /*0650*/ 	.word	0x00000000
        /*0654*/ 	.short	0x010a
        /*0656*/ 	.byte	0x05
	.zero		1


	//   ....[87]....
        /*0658*/ 	.word	0x00002a90
        /*065c*/ 	.word	0x000000ff
        /*0660*/ 	.word	0x00000000
        /*0664*/ 	.short	0x010a
        /*0666*/ 	.byte	0x05
	.zero		1


	//   ....[88]....
        /*0668*/ 	.word	0x00002b20
        /*066c*/ 	.word	0x000000ff
        /*0670*/ 	.word	0x00000000
        /*0674*/ 	.short	0x010a
        /*0676*/ 	.byte	0x05
	.zero		1


	//   ....[89]....
        /*0678*/ 	.word	0x00002bb0
        /*067c*/ 	.word	0x000000ff
        /*0680*/ 	.word	0x00000000
        /*0684*/ 	.short	0x010a
        /*0686*/ 	.byte	0x05
	.zero		1


	//   ....[90]....
        /*0688*/ 	.word	0x00002c40
        /*068c*/ 	.word	0x000000ff
        /*0690*/ 	.word	0x00000000
        /*0694*/ 	.short	0x010a
        /*0696*/ 	.byte	0x05
	.zero		1


	//   ....[91]....
        /*0698*/ 	.word	0x00002cd0
        /*069c*/ 	.word	0x000000ff
        /*06a0*/ 	.word	0x00000000
        /*06a4*/ 	.short	0x010a
        /*06a6*/ 	.byte	0x05
	.zero		1


	//   ....[92]....
        /*06a8*/ 	.word	0x00002d60
        /*06ac*/ 	.word	0x000000ff
        /*06b0*/ 	.word	0x00000000
        /*06b4*/ 	.short	0x010a
        /*06b6*/ 	.byte	0x05
	.zero		1


	//   ....[93]....
        /*06b8*/ 	.word	0x00002df0
        /*06bc*/ 	.word	0x000000ff
        /*06c0*/ 	.word	0x00000000
        /*06c4*/ 	.short	0x010a
        /*06c6*/ 	.byte	0x05
	.zero		1


	//   ....[94]....
        /*06c8*/ 	.word	0x00002e80
        /*06cc*/ 	.word	0x000000ff
        /*06d0*/ 	.word	0x00000000
        /*06d4*/ 	.short	0x010a
        /*06d6*/ 	.byte	0x05
	.zero		1


	//   ....[95]....
        /*06d8*/ 	.word	0x00002f10
        /*06dc*/ 	.word	0x000000ff
        /*06e0*/ 	.word	0x00000000
        /*06e4*/ 	.short	0x010a
        /*06e6*/ 	.byte	0x05
	.zero		1


	//   ....[96]....
        /*06e8*/ 	.word	0x00002fa0
        /*06ec*/ 	.word	0x000000ff
        /*06f0*/ 	.word	0x00000000
        /*06f4*/ 	.short	0x010a
        /*06f6*/ 	.byte	0x05
	.zero		1


	//   ....[97]....
        /*06f8*/ 	.word	0x00003030
        /*06fc*/ 	.word	0x000000ff
        /*0700*/ 	.word	0x00000000
        /*0704*/ 	.short	0x010a
        /*0706*/ 	.byte	0x05
	.zero		1


	//   ....[98]....
        /*0708*/ 	.word	0x000030c0
        /*070c*/ 	.word	0x000000ff
        /*0710*/ 	.word	0x00000000
        /*0714*/ 	.short	0x010a
        /*0716*/ 	.byte	0x05
	.zero		1


	//   ....[99]....
        /*0718*/ 	.word	0x00003150
        /*071c*/ 	.word	0x000000ff
        /*0720*/ 	.word	0x00000000
        /*0724*/ 	.short	0x010a
        /*0726*/ 	.byte	0x05
	.zero		1


	//   ....[100]....
        /*0728*/ 	.word	0x000031e0
        /*072c*/ 	.word	0x000000ff
        /*0730*/ 	.word	0x00000000
        /*0734*/ 	.short	0x010a
        /*0736*/ 	.byte	0x05
	.zero		1


	//   ....[101]....
        /*0738*/ 	.word	0x00003270
        /*073c*/ 	.word	0x000000ff
        /*0740*/ 	.word	0x00000000
        /*0744*/ 	.short	0x010a
        /*0746*/ 	.byte	0x05
	.zero		1


	//   ....[102]....
        /*0748*/ 	.word	0x00003300
        /*074c*/ 	.word	0x000000ff
        /*0750*/ 	.word	0x00000000
        /*0754*/ 	.short	0x010a
        /*0756*/ 	.byte	0x05
	.zero		1


	//   ....[103]....
        /*0758*/ 	.word	0x00003390
        /*075c*/ 	.word	0x000000ff
        /*0760*/ 	.word	0x00000000
        /*0764*/ 	.short	0x010a
        /*0766*/ 	.byte	0x05
	.zero		1


	//   ....[104]....
        /*0768*/ 	.word	0x00003420
        /*076c*/ 	.word	0x000000ff
        /*0770*/ 	.word	0x00000000
        /*0774*/ 	.short	0x010a
        /*0776*/ 	.byte	0x05
	.zero		1


	//   ....[105]....
        /*0778*/ 	.word	0x000034b0
        /*077c*/ 	.word	0x000000ff
        /*0780*/ 	.word	0x00000000
        /*0784*/ 	.short	0x010a
        /*0786*/ 	.byte	0x05
	.zero		1


	//   ....[106]....
        /*0788*/ 	.word	0x00003540
        /*078c*/ 	.word	0x000000ff
        /*0790*/ 	.word	0x00000000
        /*0794*/ 	.short	0x010a
        /*0796*/ 	.byte	0x05
	.zero		1


	//   ....[107]....
        /*0798*/ 	.word	0x000035d0
        /*079c*/ 	.word	0x000000ff
        /*07a0*/ 	.word	0x00000000
        /*07a4*/ 	.short	0x010a
        /*07a6*/ 	.byte	0x05
	.zero		1


	//   ....[108]....
        /*07a8*/ 	.word	0x00003660
        /*07ac*/ 	.word	0x000000ff
        /*07b0*/ 	.word	0x00000000
        /*07b4*/ 	.short	0x010a
        /*07b6*/ 	.byte	0x05
	.zero		1


	//   ....[109]....
        /*07b8*/ 	.word	0x000036f0
        /*07bc*/ 	.word	0x000000ff
        /*07c0*/ 	.word	0x00000000
        /*07c4*/ 	.short	0x010a
        /*07c6*/ 	.byte	0x05
	.zero		1


	//   ....[110]....
        /*07c8*/ 	.word	0x00003780
        /*07cc*/ 	.word	0x000000ff
        /*07d0*/ 	.word	0x00000000
        /*07d4*/ 	.short	0x010a
        /*07d6*/ 	.byte	0x05
	.zero		1


	//   ....[111]....
        /*07d8*/ 	.word	0x00003820
        /*07dc*/ 	.word	0x00000000
        /*07e0*/ 	.word	0x00000000
        /*07e4*/ 	.short	0x010a
        /*07e6*/ 	.byte	0xff
	.zero		1


	//   ....[112]....
        /*07e8*/ 	.word	0x00003940
        /*07ec*/ 	.word	0x00000002
        /*07f0*/ 	.word	0x00000230
        /*07f4*/ 	.short	0x010a
        /*07f6*/ 	.byte	0xff
	.zero		1


	//   ....[113]....
        /*07f8*/ 	.word	0x000039b0
        /*07fc*/ 	.word	0x00000002
        /*0800*/ 	.word	0x00000000
        /*0804*/ 	.short	0x0101
        /*0806*/ 	.byte	0xff
	.zero		1


	//   ....[114]....
        /*0808*/ 	.word	0x000039d0
        /*080c*/ 	.word	0x000000ff
        /*0810*/ 	.word	0x000001e0
        /*0814*/ 	.short	0x010a
        /*0816*/ 	.byte	0x04
	.zero		1


	//   ....[115]....
        /*0818*/ 	.word	0x00003af0
        /*081c*/ 	.word	0x00000002
        /*0820*/ 	.word	0x000001d0
        /*0824*/ 	.short	0x010a
        /*0826*/ 	.byte	0xff
	.zero		1


	//   ....[116]....
        /*0828*/ 	.word	0x00003bf0
        /*082c*/ 	.word	0x00000002
        /*0830*/ 	.word	0x00000000
        /*0834*/ 	.short	0x0101
        /*0836*/ 	.byte	0xff
	.zero		1


	//   ....[117]....
        /*0838*/ 	.word	0x00003c80
        /*083c*/ 	.word	0x000000ff
        /*0840*/ 	.word	0x000001e0
        /*0844*/ 	.short	0x0106
        /*0846*/ 	.byte	0x04
	.zero		1


	//   ....[118]....
        /*0848*/ 	.word	0x00003ca0
        /*084c*/ 	.word	0x000000ff
        /*0850*/ 	.word	0x000001e0
        /*0854*/ 	.short	0x010a
        /*0856*/ 	.byte	0x04
	.zero		1


	//   ....[119]....
        /*0858*/ 	.word	0x00003d30
        /*085c*/ 	.word	0x000000ff
        /*0860*/ 	.word	0x000001e0
        /*0864*/ 	.short	0x0106
        /*0866*/ 	.byte	0x07
	.zero		1


	//   ....[120]....
        /*0868*/ 	.word	0x00003d70
        /*086c*/ 	.word	0x00000000
        /*0870*/ 	.word	0x000001e0
        /*0874*/ 	.short	0x010a
        /*0876*/ 	.byte	0xff
	.zero		1


	//   ....[121]....
        /*0878*/ 	.word	0x00004280
        /*087c*/ 	.word	0x00000000
        /*0880*/ 	.word	0x000001d0
        /*0884*/ 	.short	0x010a
        /*0886*/ 	.byte	0xff
	.zero		1


	//   ....[122]....
        /*0888*/ 	.word	0x00004380
        /*088c*/ 	.word	0x00000003
        /*0890*/ 	.word	0x00000000
        /*0894*/ 	.short	0x0101
        /*0896*/ 	.byte	0xff
	.zero		1


	//   ....[123]....
        /*0898*/ 	.word	0x00004390
        /*089c*/ 	.word	0x000000ff
        /*08a0*/ 	.word	0x00000000
        /*08a4*/ 	.short	0x010a
        /*08a6*/ 	.byte	0x04
	.zero		1


	//   ....[124]....
        /*08a8*/ 	.word	0x00004410
        /*08ac*/ 	.word	0x000000ff
        /*08b0*/ 	.word	0x00000210
        /*08b4*/ 	.short	0x010a
        /*08b6*/ 	.byte	0x17
	.zero		1


	//   ....[125]....
        /*08b8*/ 	.word	0x000044f0
        /*08bc*/ 	.word	0x000000ff
        /*08c0*/ 	.word	0x00000000
        /*08c4*/ 	.short	0x010a
        /*08c6*/ 	.byte	0x05
	.zero		1


	//   ....[126]....
        /*08c8*/ 	.word	0x00004630
        /*08cc*/ 	.word	0x000000ff
        /*08d0*/ 	.word	0x00000000
        /*08d4*/ 	.short	0x010a
        /*08d6*/ 	.byte	0x04
	.zero		1


	//   ....[127]....
        /*08d8*/ 	.word	0x00004820
        /*08dc*/ 	.word	0x000000ff
        /*08e0*/ 	.word	0x00000000
        /*08e4*/ 	.short	0x010a
        /*08e6*/ 	.byte	0x04
	.zero		1


	//   ....[128]....
        /*08e8*/ 	.word	0x000048b0
        /*08ec*/ 	.word	0x000000ff
        /*08f0*/ 	.word	0x00000000
        /*08f4*/ 	.short	0x010a
        /*08f6*/ 	.byte	0x05
	.zero		1


	//   ....[129]....
        /*08f8*/ 	.word	0x00004940
        /*08fc*/ 	.word	0x000000ff
        /*0900*/ 	.word	0x00000000
        /*0904*/ 	.short	0x010a
        /*0906*/ 	.byte	0x05
	.zero		1


	//   ....[130]....
        /*0908*/ 	.word	0x000049d0
        /*090c*/ 	.word	0x000000ff
        /*0910*/ 	.word	0x00000000
        /*0914*/ 	.short	0x010a
        /*0916*/ 	.byte	0x04
	.zero		1


	//   ....[131]....
        /*0918*/ 	.word	0x00004ec0
        /*091c*/ 	.word	0x00000003
        /*0920*/ 	.word	0x000001d0
        /*0924*/ 	.short	0x010a
        /*0926*/ 	.byte	0xff
	.zero		1


	//   ....[132]....
        /*0928*/ 	.word	0x00005030
        /*092c*/ 	.word	0x00000000
        /*0930*/ 	.word	0x00000000
        /*0934*/ 	.short	0x0101
        /*0936*/ 	.byte	0xff
	.zero		1


	//   ....[133]....
        /*0938*/ 	.word	0x000054f0
        /*093c*/ 	.word	0x000000ff
        /*0940*/ 	.word	0x000001c8
        /*0944*/ 	.short	0x010a
        /*0946*/ 	.byte	0x11
	.zero		1


	//   ....[134]....
        /*0948*/ 	.word	0x00005680
        /*094c*/ 	.word	0x000000ff
        /*0950*/ 	.word	0x000001b8
        /*0954*/ 	.short	0x010a
        /*0956*/ 	.byte	0x11
	.zero		1


	//   ....[135]....
        /*0958*/ 	.word	0x00005890
        /*095c*/ 	.word	0x000000ff
        /*0960*/ 	.word	0x000001b0
        /*0964*/ 	.short	0x010b
        /*0966*/ 	.byte	0x11
	.zero		1


	//   ....[136]....
        /*0968*/ 	.word	0x000058a0
        /*096c*/ 	.word	0x000000ff
        /*0970*/ 	.word	0x00000000
        /*0974*/ 	.short	0x0101
        /*0976*/ 	.byte	0x30
	.zero		1


	//   ....[137]....
        /*0978*/ 	.word	0x000058e0
        /*097c*/ 	.word	0x00000000
        /*0980*/ 	.word	0x000001b8
        /*0984*/ 	.short	0x010a
        /*0986*/ 	.byte	0xff
	.zero		1


	//   ....[138]....
        /*0988*/ 	.word	0x00005c20
        /*098c*/ 	.word	0x00000003
        /*0990*/ 	.word	0x000001d0
        /*0994*/ 	.short	0x010a
        /*0996*/ 	.byte	0xff
	.zero		1


	//   ....[139]....
        /*0998*/ 	.word	0x00005da0
        /*099c*/ 	.word	0x00000000
        /*09a0*/ 	.word	0x00000000
        /*09a4*/ 	.short	0x0101
        /*09a6*/ 	.byte	0xff
	.zero		1


	//   ....[140]....
        /*09a8*/ 	.word	0x00006800
        /*09ac*/ 	.word	0x000000ff
        /*09b0*/ 	.word	0x000001b0
        /*09b4*/ 	.short	0x010a
        /*09b6*/ 	.byte	0x2c
	.zero		1


	//   ....[141]....
        /*09b8*/ 	.word	0x00006810
        /*09bc*/ 	.word	0x00000016
        /*09c0*/ 	.word	0x000001f0
        /*09c4*/ 	.short	0x010a
        /*09c6*/ 	.byte	0xff
	.zero		1


	//   ....[142]....
        /*09c8*/ 	.word	0x000069c0
        /*09cc*/ 	.word	0x000000ff
        /*09d0*/ 	.word	0x000001b0
        /*09d4*/ 	.short	0x010a
        /*09d6*/ 	.byte	0x2c
	.zero		1


	//   ....[143]....
        /*09d8*/ 	.word	0x00006aa0
        /*09dc*/ 	.word	0x000000ff
        /*09e0*/ 	.word	0x00000000
        /*09e4*/ 	.short	0x0101
        /*09e6*/ 	.byte	0x04
	.zero		1


	//   ....[144]....
        /*09e8*/ 	.word	0x00006b00
        /*09ec*/ 	.word	0x00000016
        /*09f0*/ 	.word	0x000001f0
        /*09f4*/ 	.short	0x010a
        /*09f6*/ 	.byte	0xff
	.zero		1


	//   ....[145]....
        /*09f8*/ 	.word	0x00006e70
        /*09fc*/ 	.word	0x000000ff
        /*0a00*/ 	.word	0x00000000
        /*0a04*/ 	.short	0x0101
        /*0a06*/ 	.byte	0x04
	.zero		1


	//   ....[146]....
        /*0a08*/ 	.word	0x00007750
        /*0a0c*/ 	.word	0x00000000
        /*0a10*/ 	.word	0x00000240
        /*0a14*/ 	.short	0x010a
        /*0a16*/ 	.byte	0xff
	.zero		1


	//   ....[147]....
        /*0a18*/ 	.word	0x000077b0
        /*0a1c*/ 	.word	0x00000000
        /*0a20*/ 	.word	0x000000d8
        /*0a24*/ 	.short	0x010a
        /*0a26*/ 	.byte	0xff
	.zero		1


	//   ....[148]....
        /*0a28*/ 	.word	0x00007810
        /*0a2c*/ 	.word	0x00000000
        /*0a30*/ 	.word	0x000000d8
        /*0a34*/ 	.short	0x010a
        /*0a36*/ 	.byte	0xff
	.zero		1


	//   ....[149]....
        /*0a38*/ 	.word	0x00007860
        /*0a3c*/ 	.word	0x00000003
        /*0a40*/ 	.word	0x000001d0
        /*0a44*/ 	.short	0x010a
        /*0a46*/ 	.byte	0xff
	.zero		1


	//   ....[150]....
        /*0a48*/ 	.word	0x000078c0
        /*0a4c*/ 	.word	0x00000000
        /*0a50*/ 	.word	0x00000000
        /*0a54*/ 	.short	0x010a
        /*0a56*/ 	.byte	0xff
	.zero		1


	//   ....[151]....
        /*0a58*/ 	.word	0x00007920
        /*0a5c*/ 	.word	0x00000000
        /*0a60*/ 	.word	0x00000000
        /*0a64*/ 	.short	0x010a
        /*0a66*/ 	.byte	0xff
	.zero		1


	//   ....[152]....
        /*0a68*/ 	.word	0x00007980
        /*0a6c*/ 	.word	0x00000000
        /*0a70*/ 	.word	0x00000000
        /*0a74*/ 	.short	0x010a
        /*0a76*/ 	.byte	0xff
	.zero		1


	//   ....[153]....
        /*0a78*/ 	.word	0x000079e0
        /*0a7c*/ 	.word	0x00000000
        /*0a80*/ 	.word	0x00000000
        /*0a84*/ 	.short	0x010a
        /*0a86*/ 	.byte	0xff
	.zero		1


	//   ....[154]....
        /*0a88*/ 	.word	0x00007a40
        /*0a8c*/ 	.word	0x00000000
        /*0a90*/ 	.word	0x00000000
        /*0a94*/ 	.short	0x010a
        /*0a96*/ 	.byte	0xff
	.zero		1


	//   ....[155]....
        /*0a98*/ 	.word	0x00007aa0
        /*0a9c*/ 	.word	0x00000000
        /*0aa0*/ 	.word	0x00000000
        /*0aa4*/ 	.short	0x010a
        /*0aa6*/ 	.byte	0xff
	.zero		1


	//   ....[156]....
        /*0aa8*/ 	.word	0x00007b00
        /*0aac*/ 	.word	0x00000000
        /*0ab0*/ 	.word	0x00000000
        /*0ab4*/ 	.short	0x010a
        /*0ab6*/ 	.byte	0xff
	.zero		1


	//   ....[157]....
        /*0ab8*/ 	.word	0x00007b60
        /*0abc*/ 	.word	0x00000000
        /*0ac0*/ 	.word	0x00000000
        /*0ac4*/ 	.short	0x010a
        /*0ac6*/ 	.byte	0xff
	.zero		1


	//   ....[158]....
        /*0ac8*/ 	.word	0x00007bc0
        /*0acc*/ 	.word	0x00000000
        /*0ad0*/ 	.word	0x00000000
        /*0ad4*/ 	.short	0x010a
        /*0ad6*/ 	.byte	0xff
	.zero		1


	//   ....[159]....
        /*0ad8*/ 	.word	0x00007c20
        /*0adc*/ 	.word	0x00000000
        /*0ae0*/ 	.word	0x00000000
        /*0ae4*/ 	.short	0x010a
        /*0ae6*/ 	.byte	0xff
	.zero		1


	//   ....[160]....
        /*0ae8*/ 	.word	0x00007c80
        /*0aec*/ 	.word	0x00000000
        /*0af0*/ 	.word	0x00000000
        /*0af4*/ 	.short	0x010a
        /*0af6*/ 	.byte	0xff
	.zero		1


	//   ....[161]....
        /*0af8*/ 	.word	0x00007ce0
        /*0afc*/ 	.word	0x00000000
        /*0b00*/ 	.word	0x00000000
        /*0b04*/ 	.short	0x010a
        /*0b06*/ 	.byte	0xff
	.zero		1


	//   ....[162]....
        /*0b08*/ 	.word	0x00007d40
        /*0b0c*/ 	.word	0x00000000
        /*0b10*/ 	.word	0x00000000
        /*0b14*/ 	.short	0x010a
        /*0b16*/ 	.byte	0xff
	.zero		1


	//   ....[163]....
        /*0b18*/ 	.word	0x00007da0
        /*0b1c*/ 	.word	0x00000000
        /*0b20*/ 	.word	0x00000000
        /*0b24*/ 	.short	0x010a
        /*0b26*/ 	.byte	0xff
	.zero		1


	//   ....[164]....
        /*0b28*/ 	.word	0x00007e00
        /*0b2c*/ 	.word	0x00000000
        /*0b30*/ 	.word	0x00000000
        /*0b34*/ 	.short	0x010a
        /*0b36*/ 	.byte	0xff
	.zero		1


	//   ....[165]....
        /*0b38*/ 	.word	0x00007e60
        /*0b3c*/ 	.word	0x00000000
        /*0b40*/ 	.word	0x00000000
        /*0b44*/ 	.short	0x010a
        /*0b46*/ 	.byte	0xff
	.zero		1


	//   ....[166]....
        /*0b48*/ 	.word	0x00007ec0
        /*0b4c*/ 	.word	0x00000000
        /*0b50*/ 	.word	0x00000000
        /*0b54*/ 	.short	0x010a
        /*0b56*/ 	.byte	0xff
	.zero		1


	//   ....[167]....
        /*0b58*/ 	.word	0x00007f20
        /*0b5c*/ 	.word	0x00000000
        /*0b60*/ 	.word	0x00000000
        /*0b64*/ 	.short	0x010a
        /*0b66*/ 	.byte	0xff
	.zero		1


	//   ....[168]....
        /*0b68*/ 	.word	0x00007f80
        /*0b6c*/ 	.word	0x00000000
        /*0b70*/ 	.word	0x00000000
        /*0b74*/ 	.short	0x010a
        /*0b76*/ 	.byte	0xff
	.zero		1


	//   ....[169]....
        /*0b78*/ 	.word	0x00007fe0
        /*0b7c*/ 	.word	0x00000000
        /*0b80*/ 	.word	0x00000000
        /*0b84*/ 	.short	0x010a
        /*0b86*/ 	.byte	0xff
	.zero		1


	//   ....[170]....
        /*0b88*/ 	.word	0x00008040
        /*0b8c*/ 	.word	0x00000000
        /*0b90*/ 	.word	0x00000000
        /*0b94*/ 	.short	0x010a
        /*0b96*/ 	.byte	0xff
	.zero		1


	//   ....[171]....
        /*0b98*/ 	.word	0x000080a0
        /*0b9c*/ 	.word	0x00000000
        /*0ba0*/ 	.word	0x00000000
        /*0ba4*/ 	.short	0x010a
        /*0ba6*/ 	.byte	0xff
	.zero		1


	//   ....[172]....
        /*0ba8*/ 	.word	0x00008100
        /*0bac*/ 	.word	0x00000000
        /*0bb0*/ 	.word	0x00000000
        /*0bb4*/ 	.short	0x010a
        /*0bb6*/ 	.byte	0xff
	.zero		1


	//   ....[173]....
        /*0bb8*/ 	.word	0x00008160
        /*0bbc*/ 	.word	0x00000000
        /*0bc0*/ 	.word	0x00000000
        /*0bc4*/ 	.short	0x010a
        /*0bc6*/ 	.byte	0xff
	.zero		1


	//   ....[174]....
        /*0bc8*/ 	.word	0x000081c0
        /*0bcc*/ 	.word	0x00000000
        /*0bd0*/ 	.word	0x00000000
        /*0bd4*/ 	.short	0x010a
        /*0bd6*/ 	.byte	0xff
	.zero		1


	//   ....[175]....
        /*0bd8*/ 	.word	0x00008220
        /*0bdc*/ 	.word	0x00000000
        /*0be0*/ 	.word	0x00000000
        /*0be4*/ 	.short	0x010a
        /*0be6*/ 	.byte	0xff
	.zero		1


	//   ....[176]....
        /*0be8*/ 	.word	0x00008270
        /*0bec*/ 	.word	0x00000002
        /*0bf0*/ 	.word	0x00000230
        /*0bf4*/ 	.short	0x010a
        /*0bf6*/ 	.byte	0xff
	.zero		1


	//   ....[177]....
        /*0bf8*/ 	.word	0x000082d0
        /*0bfc*/ 	.word	0x00000002
        /*0c00*/ 	.word	0x000001e0
        /*0c04*/ 	.short	0x010a
        /*0c06*/ 	.byte	0xff
	.zero		1


	//   ....[178]....
        /*0c08*/ 	.word	0x00008320
        /*0c0c*/ 	.word	0x00000002
        /*0c10*/ 	.word	0x000001d0
        /*0c14*/ 	.short	0x010a
        /*0c16*/ 	.byte	0xff
	.zero		1


	//   ....[179]....
        /*0c18*/ 	.word	0x00008380
        /*0c1c*/ 	.word	0x00000000
        /*0c20*/ 	.word	0x000001e0
        /*0c24*/ 	.short	0x010a
        /*0c26*/ 	.byte	0xff
	.zero		1


	//   ....[180]....
        /*0c28*/ 	.word	0x000083d0
        /*0c2c*/ 	.word	0x00000000
        /*0c30*/ 	.word	0x000001d0
        /*0c34*/ 	.short	0x010a
        /*0c36*/ 	.byte	0xff
	.zero		1


	//   ....[181]....
        /*0c38*/ 	.word	0x00008430
        /*0c3c*/ 	.word	0x00000002
        /*0c40*/ 	.word	0x00000210
        /*0c44*/ 	.short	0x010a
        /*0c46*/ 	.byte	0xff
	.zero		1


	//   ....[182]....
        /*0c48*/ 	.word	0x00008490
        /*0c4c*/ 	.word	0x00000000
        /*0c50*/ 	.word	0x00000000
        /*0c54*/ 	.short	0x010a
        /*0c56*/ 	.byte	0xff
	.zero		1


	//   ....[183]....
        /*0c58*/ 	.word	0x000084f0
        /*0c5c*/ 	.word	0x00000000
        /*0c60*/ 	.word	0x00000000
        /*0c64*/ 	.short	0x010a
        /*0c66*/ 	.byte	0xff
	.zero		1


	//   ....[184]....
        /*0c68*/ 	.word	0x00008550
        /*0c6c*/ 	.word	0x00000000
        /*0c70*/ 	.word	0x00000000
        /*0c74*/ 	.short	0x010a
        /*0c76*/ 	.byte	0xff
	.zero		1


	//   ....[185]....
        /*0c78*/ 	.word	0x000085b0
        /*0c7c*/ 	.word	0x00000000
        /*0c80*/ 	.word	0x00000000
        /*0c84*/ 	.short	0x010a
        /*0c86*/ 	.byte	0xff
	.zero		1


	//   ....[186]....
        /*0c88*/ 	.word	0x00008610
        /*0c8c*/ 	.word	0x00000000
        /*0c90*/ 	.word	0x00000000
        /*0c94*/ 	.short	0x010a
        /*0c96*/ 	.byte	0xff
	.zero		1


	//   ....[187]....
        /*0c98*/ 	.word	0x00008660
        /*0c9c*/ 	.word	0x00000003
        /*0ca0*/ 	.word	0x000001d0
        /*0ca4*/ 	.short	0x010a
        /*0ca6*/ 	.byte	0xff
	.zero		1


	//   ....[188]....
        /*0ca8*/ 	.word	0x000086c0
        /*0cac*/ 	.word	0x00000000
        /*0cb0*/ 	.word	0x000001c8
        /*0cb4*/ 	.short	0x010a
        /*0cb6*/ 	.byte	0xff
	.zero		1


	//   ....[189]....
        /*0cb8*/ 	.word	0x00008720
        /*0cbc*/ 	.word	0x00000000
        /*0cc0*/ 	.word	0x000001b8
        /*0cc4*/ 	.short	0x010a
        /*0cc6*/ 	.byte	0xff
	.zero		1


	//   ....[190]....
        /*0cc8*/ 	.word	0x00008770
        /*0ccc*/ 	.word	0x00000003
        /*0cd0*/ 	.word	0x000001d0
        /*0cd4*/ 	.short	0x010a
        /*0cd6*/ 	.byte	0xff
	.zero		1


	//   ....[191]....
        /*0cd8*/ 	.word	0x000087d0
        /*0cdc*/ 	.word	0x00000000
        /*0ce0*/ 	.word	0x000001b0
        /*0ce4*/ 	.short	0x010a
        /*0ce6*/ 	.byte	0xff
	.zero		1


	//   ....[192]....
        /*0ce8*/ 	.word	0x00008820
        /*0cec*/ 	.word	0x00000016
        /*0cf0*/ 	.word	0x000001f0
        /*0cf4*/ 	.short	0x010a
        /*0cf6*/ 	.byte	0xff
	.zero		1


	//----- nvinfo : EIATTR_NUM_MBARRIERS
	.align		4
.L_47:
        /*0cf8*/ 	.byte	0x03, 0x38
        /*0cfa*/ 	.short	0x004a


	//----- nvinfo : EIATTR_EXIT_INSTR_OFFSETS
	.align		4
        /*0cfc*/ 	.byte	0x04, 0x1c
        /*0cfe*/ 	.short	(.L_49 - .L_48)


	//   ....[0]....
.L_48:
        /*0d00*/ 	.word	0x00003850


	//   ....[1]....
        /*0d04*/ 	.word	0x00003d40


	//   ....[2]....
        /*0d08*/ 	.word	0x00003da0


	//   ....[3]....
        /*0d0c*/ 	.word	0x00004c30


	//   ....[4]....
        /*0d10*/ 	.word	0x00005910


	//   ....[5]....
        /*0d14*/ 	.word	0x00005950


	//   ....[6]....
        /*0d18*/ 	.word	0x00007740


	//----- nvinfo : EIATTR_MAX_THREADS
	.align		4
.L_49:
        /*0d1c*/ 	.byte	0x04, 0x05
        /*0d1e*/ 	.short	(.L_51 - .L_50)
.L_50:
        /*0d20*/ 	.word	0x00000100
        /*0d24*/ 	.word	0x00000001
        /*0d28*/ 	.word	0x00000001


	//----- nvinfo : EIATTR_CRS_STACK_SIZE
	.align		4
.L_51:
        /*0d2c*/ 	.byte	0x04, 0x1e
        /*0d2e*/ 	.short	(.L_53 - .L_52)
.L_52:
        /*0d30*/ 	.word	0x00000000


	//----- nvinfo : EIATTR_CBANK_PARAM_SIZE
	.align		4
.L_53:
        /*0d34*/ 	.byte	0x03, 0x19
        /*0d36*/ 	.short	0x0800


	//----- nvinfo : EIATTR_PARAM_CBANK
	.align		4
        /*0d38*/ 	.byte	0x04, 0x0a
        /*0d3a*/ 	.short	(.L_55 - .L_54)
	.align		4
.L_54:
        /*0d3c*/ 	.word	index@(.nv.constant0._ZN7cutlass13device_kernelINS_4gemm6kernel13GemmUniversalIN4cute5tupleIJiiiiEEENS1_10collective13CollectiveMmaINS1_35MainloopSm100TmaUmmaWarpSpecializedILi27ELi2ELi4ENS5_IJNS4_1CILi2EEENSA_ILi1EEESC_EEEEENS5_IJNSA_ILi64EEESF_SF_EEENS_12float_e5m2_tENS5_IJlSC_lEEESH_SI_NS4_8TiledMMAINS4_8MMA_AtomIJNS4_10MMA_TraitsINS4_19SM100_MMA_F8F6F4_SSEJSH_SH_fSF_SF_NS4_17integral_constantINS4_4UMMA5MajorELSP_0EEESQ_NSN_INSO_7ScaleInELSR_0EEESS_EEEEEENS4_6LayoutINS5_IJSC_SC_SC_EEENS5_IJNSA_ILi0EEESX_SX_EEEEENS5_IJNS4_10UnderscoreES10_S10_EEEEENS4_13SM90_TMA_LOADENS4_14ComposedLayoutINS4_7SwizzleILi2ELi4ELi3EEENS4_18smem_ptr_flag_bitsILi8EEENSV_INS5_IJNSA_ILi8EEESF_EEENS5_IJSF_SC_EEEEEEEvNS4_8identityENS4_23SM90_TMA_LOAD_MULTICASTES1D_vS1E_EENS_8epilogue10collective18CollectiveEpilogueINS1H_23Sm100TmaWarpSpecializedILi1ELi1ELi32ELb0ELb0EEEJSG_NS5_IJNSV_ISF_SC_EES1M_EEESH_SI_SH_SI_NS1H_6fusion15FusionCallbacksIS1L_NS1O_17LinearCombinationISH_fSH_fLNS_15FloatRoundStyleE2EEESG_S1N_JEEENS4_5SM1004TMEM4LOAD26SM100_TMEM_LOAD_16dp32b32xES13_S1D_NS4_39AutoVectorizingCopyWithAssumedAlignmentILi128EEENS4_14SM90_TMA_STOREES1D_S1Z_S1Z_EEEvvEEEEvNT_6ParamsE)
        /*0d40*/ 	.short	0x0380
        /*0d42*/ 	.short	0x0800


	//----- nvinfo : EIATTR_SW_WAR
	.align		4
.L_55:
        /*0d44*/ 	.byte	0x04, 0x36
        /*0d46*/ 	.short	(.L_57 - .L_56)
.L_56:
        /*0d48*/ 	.word	0x00000008
.L_57:


//--------------------- .nv.callgraph             --------------------------
	.section	.nv.callgraph,"",@"SHT_CUDA_CALLGRAPH"
	.align	4
	.sectionentsize	8
	.align		4
        /*0000*/ 	.word	0x00000000
	.align		4
        /*0004*/ 	.word	0xffffffff
	.align		4
        /*0008*/ 	.word	index@(_ZN7cutlass13device_kernelINS_4gemm6kernel13GemmUniversalIN4cute5tupleIJiiiiEEENS1_10collective13CollectiveMmaINS1_35MainloopSm100TmaUmmaWarpSpecializedILi27ELi2ELi4ENS5_IJNS4_1CILi2EEENSA_ILi1EEESC_EEEEENS5_IJNSA_ILi64EEESF_SF_EEENS_12float_e5m2_tENS5_IJlSC_lEEESH_SI_NS4_8TiledMMAINS4_8MMA_AtomIJNS4_10MMA_TraitsINS4_19SM100_MMA_F8F6F4_SSEJSH_SH_fSF_SF_NS4_17integral_constantINS4_4UMMA5MajorELSP_0EEESQ_NSN_INSO_7ScaleInELSR_0EEESS_EEEEEENS4_6LayoutINS5_IJSC_SC_SC_EEENS5_IJNSA_ILi0EEESX_SX_EEEEENS5_IJNS4_10UnderscoreES10_S10_EEEEENS4_13SM90_TMA_LOADENS4_14ComposedLayoutINS4_7SwizzleILi2ELi4ELi3EEENS4_18smem_ptr_flag_bitsILi8EEENSV_INS5_IJNSA_ILi8EEESF_EEENS5_IJSF_SC_EEEEEEEvNS4_8identityENS4_23SM90_TMA_LOAD_MULTICASTES1D_vS1E_EENS_8epilogue10collective18CollectiveEpilogueINS1H_23Sm100TmaWarpSpecializedILi1ELi1ELi32ELb0ELb0EEEJSG_NS5_IJNSV_ISF_SC_EES1M_EEESH_SI_SH_SI_NS1H_6fusion15FusionCallbacksIS1L_NS1O_17LinearCombinationISH_fSH_fLNS_15FloatRoundStyleE2EEESG_S1N_JEEENS4_5SM1004TMEM4LOAD26SM100_TMEM_LOAD_16dp32b32xES13_S1D_NS4_39AutoVectorizingCopyWithAssumedAlignmentILi128EEENS4_14SM90_TMA_STOREES1D_S1Z_S1Z_EEEvvEEEEvNT_6ParamsE)
	.align		4
        /*000c*/ 	.word	index@(__assertfail)
	.align		4
        /*0010*/ 	.word	0x00000000
	.align		4
        /*0014*/ 	.word	0xfffffffe
	.align		4
        /*0018*/ 	.word	0x00000000
	.align		4
        /*001c*/ 	.word	0xfffffffd
	.align		4
        /*0020*/ 	.word	0x00000000
	.align		4
        /*0024*/ 	.word	0xfffffffc


//--------------------- .nv.constant4             --------------------------
	.section	.nv.constant4,"a",@progbits
	.align	8
	.align		8
.nv.constant4:
        /*0000*/ 	.dword	__assertfail
	.align		8
        /*0008*/ 	.dword	__unnamed_1
	.align		8
        /*0010*/ 	.dword	__unnamed_2
	.align		8
        /*0018*/ 	.dword	_ZN40_INTERNAL_3b7ac19a_4_k_cu_869392cb_195724cuda3std3__45__cpo5beginE
	.align		8
        /*0020*/ 	.dword	_ZN40_INTERNAL_3b7ac19a_4_k_cu_869392cb_195724cuda3std3__45__cpo3endE
	.align		8
        /*0028*/ 	.dword	_ZN40_INTERNAL_3b7ac19a_4_k_cu_869392cb_195724cuda3std3__45__cpo6cbeginE
	.align		8
        /*0030*/ 	.dword	_ZN40_INTERNAL_3b7ac19a_4_k_cu_869392cb_195724cuda3std3__45__cpo4cendE
	.align		8
        /*0038*/ 	.dword	_ZN40_INTERNAL_3b7ac19a_4_k_cu_869392cb_195724cuda3std3__442_GLOBAL__N__3b7ac19a_4_k_cu_869392cb_195726ignoreE
	.align		8
        /*0040*/ 	.dword	_ZN40_INTERNAL_3b7ac19a_4_k_cu_869392cb_195724cuda3std3__419piecewise_constructE
	.align		8
        /*0048*/ 	.dword	_ZN40_INTERNAL_3b7ac19a_4_k_cu_869392cb_195724cuda3std3__48in_placeE
	.align		8
        /*0050*/ 	.dword	_ZN40_INTERNAL_3b7ac19a_4_k_cu_869392cb_195724cuda3std6ranges3__45__cpo4swapE
	.align		8
        /*0058*/ 	.dword	_ZN40_INTERNAL_3b7ac19a_4_k_cu_869392cb_195724cuda3std6ranges3__45__cpo9iter_moveE
	.align		8
        /*0060*/ 	.dword	_ZN40_INTERNAL_3b7ac19a_4_k_cu_869392cb_195724cute7productE
	.align		8
        /*0068*/ 	.dword	_ZN40_INTERNAL_3b7ac19a_4_k_cu_869392cb_195724cute1_E
	.align		8
        /*0070*/ 	.dword	$str$25
	.align		8
        /*0078*/ 	.dword	$str$26
	.align		8
        /*0080*/ 	.dword	$str$27
	.align		8
        /*0088*/ 	.dword	$str$28


//--------------------- .text._ZN7cutlass13device_kernelINS_4gemm6kernel13GemmUniversalIN4cute5tupleIJiiiiEEENS1_10collective13CollectiveMmaINS1_35MainloopSm100TmaUmmaWarpSpecializedILi27ELi2ELi4ENS5_IJNS4_1CILi2EEENSA_ILi1EEESC_EEEEENS5_IJNSA_ILi64EEESF_SF_EEENS_12float_e5m2_tENS5_IJlSC_lEEESH_SI_NS4_8TiledMMAINS4_8MMA_AtomIJNS4_10MMA_TraitsINS4_19SM100_MMA_F8F6F4_SSEJSH_SH_fSF_SF_NS4_17integral_constantINS4_4UMMA5MajorELSP_0EEESQ_NSN_INSO_7ScaleInELSR_0EEESS_EEEEEENS4_6LayoutINS5_IJSC_SC_SC_EEENS5_IJNSA_ILi0EEESX_SX_EEEEENS5_IJNS4_10UnderscoreES10_S10_EEEEENS4_13SM90_TMA_LOADENS4_14ComposedLayoutINS4_7SwizzleILi2ELi4ELi3EEENS4_18smem_ptr_flag_bitsILi8EEENSV_INS5_IJNSA_ILi8EEESF_EEENS5_IJSF_SC_EEEEEEEvNS4_8identityENS4_23SM90_TMA_LOAD_MULTICASTES1D_vS1E_EENS_8epilogue10collective18CollectiveEpilogueINS1H_23Sm100TmaWarpSpecializedILi1ELi1ELi32ELb0ELb0EEEJSG_NS5_IJNSV_ISF_SC_EES1M_EEESH_SI_SH_SI_NS1H_6fusion15FusionCallbacksIS1L_NS1O_17LinearCombinationISH_fSH_fLNS_15FloatRoundStyleE2EEESG_S1N_JEEENS4_5SM1004TMEM4LOAD26SM100_TMEM_LOAD_16dp32b32xES13_S1D_NS4_39AutoVectorizingCopyWithAssumedAlignmentILi128EEENS4_14SM90_TMA_STOREES1D_S1Z_S1Z_EEEvvEEEEvNT_6ParamsE --------------------------
	.section	.text._ZN7cutlass13device_kernelINS_4gemm6kernel13GemmUniversalIN4cute5tupleIJiiiiEEENS1_10collective13CollectiveMmaINS1_35MainloopSm100TmaUmmaWarpSpecializedILi27ELi2ELi4ENS5_IJNS4_1CILi2EEENSA_ILi1EEESC_EEEEENS5_IJNSA_ILi64EEESF_SF_EEENS_12float_e5m2_tENS5_IJlSC_lEEESH_SI_NS4_8TiledMMAINS4_8MMA_AtomIJNS4_10MMA_TraitsINS4_19SM100_MMA_F8F6F4_SSEJSH_SH_fSF_SF_NS4_17integral_constantINS4_4UMMA5MajorELSP_0EEESQ_NSN_INSO_7ScaleInELSR_0EEESS_EEEEEENS4_6LayoutINS5_IJSC_SC_SC_EEENS5_IJNSA_ILi0EEESX_SX_EEEEENS5_IJNS4_10UnderscoreES10_S10_EEEEENS4_13SM90_TMA_LOADENS4_14ComposedLayoutINS4_7SwizzleILi2ELi4ELi3EEENS4_18smem_ptr_flag_bitsILi8EEENSV_INS5_IJNSA_ILi8EEESF_EEENS5_IJSF_SC_EEEEEEEvNS4_8identityENS4_23SM90_TMA_LOAD_MULTICASTES1D_vS1E_EENS_8epilogue10collective18CollectiveEpilogueINS1H_23Sm100TmaWarpSpecializedILi1ELi1ELi32ELb0ELb0EEEJSG_NS5_IJNSV_ISF_SC_EES1M_EEESH_SI_SH_SI_NS1H_6fusion15FusionCallbacksIS1L_NS1O_17LinearCombinationISH_fSH_fLNS_15FloatRoundStyleE2EEESG_S1N_JEEENS4_5SM1004TMEM4LOAD26SM100_TMEM_LOAD_16dp32b32xES13_S1D_NS4_39AutoVectorizingCopyWithAssumedAlignmentILi128EEENS4_14SM90_TMA_STOREES1D_S1Z_S1Z_EEEvvEEEEvNT_6ParamsE,"ax",@progbits
	.align	128
.text._ZN7cutlass13device_kernelINS_4gemm6kernel13GemmUniversalIN4cute5tupleIJiiiiEEENS1_10collective13CollectiveMmaINS1_35MainloopSm100TmaUmmaWarpSpecializedILi27ELi2ELi4ENS5_IJNS4_1CILi2EEENSA_ILi1EEESC_EEEEENS5_IJNSA_ILi64EEESF_SF_EEENS_12float_e5m2_tENS5_IJlSC_lEEESH_SI_NS4_8TiledMMAINS4_8MMA_AtomIJNS4_10MMA_TraitsINS4_19SM100_MMA_F8F6F4_SSEJSH_SH_fSF_SF_NS4_17integral_constantINS4_4UMMA5MajorELSP_0EEESQ_NSN_INSO_7ScaleInELSR_0EEESS_EEEEEENS4_6LayoutINS5_IJSC_SC_SC_EEENS5_IJNSA_ILi0EEESX_SX_EEEEENS5_IJNS4_10UnderscoreES10_S10_EEEEENS4_13SM90_TMA_LOADENS4_14ComposedLayoutINS4_7SwizzleILi2ELi4ELi3EEENS4_18smem_ptr_flag_bitsILi8EEENSV_INS5_IJNSA_ILi8EEESF_EEENS5_IJSF_SC_EEEEEEEvNS4_8identityENS4_23SM90_TMA_LOAD_MULTICASTES1D_vS1E_EENS_8epilogue10collective18CollectiveEpilogueINS1H_23Sm100TmaWarpSpecializedILi1ELi1ELi32ELb0ELb0EEEJSG_NS5_IJNSV_ISF_SC_EES1M_EEESH_SI_SH_SI_NS1H_6fusion15FusionCallbacksIS1L_NS1O_17LinearCombinationISH_fSH_fLNS_15FloatRoundStyleE2EEESG_S1N_JEEENS4_5SM1004TMEM4LOAD26SM100_TMEM_LOAD_16dp32b32xES13_S1D_NS4_39AutoVectorizingCopyWithAssumedAlignmentILi128EEENS4_14SM90_TMA_STOREES1D_S1Z_S1Z_EEEvvEEEEvNT_6ParamsE:
        .type           _ZN7cutlass13device_kernelINS_4gemm6kernel13GemmUniversalIN4cute5tupleIJiiiiEEENS1_10collective13CollectiveMmaINS1_35MainloopSm100TmaUmmaWarpSpecializedILi27ELi2ELi4ENS5_IJNS4_1CILi2EEENSA_ILi1EEESC_EEEEENS5_IJNSA_ILi64EEESF_SF_EEENS_12float_e5m2_tENS5_IJlSC_lEEESH_SI_NS4_8TiledMMAINS4_8MMA_AtomIJNS4_10MMA_TraitsINS4_19SM100_MMA_F8F6F4_SSEJSH_SH_fSF_SF_NS4_17integral_constantINS4_4UMMA5MajorELSP_0EEESQ_NSN_INSO_7ScaleInELSR_0EEESS_EEEEEENS4_6LayoutINS5_IJSC_SC_SC_EEENS5_IJNSA_ILi0EEESX_SX_EEEEENS5_IJNS4_10UnderscoreES10_S10_EEEEENS4_13SM90_TMA_LOADENS4_14ComposedLayoutINS4_7SwizzleILi2ELi4ELi3EEENS4_18smem_ptr_flag_bitsILi8EEENSV_INS5_IJNSA_ILi8EEESF_EEENS5_IJSF_SC_EEEEEEEvNS4_8identityENS4_23SM90_TMA_LOAD_MULTICASTES1D_vS1E_EENS_8epilogue10collective18CollectiveEpilogueINS1H_23Sm100TmaWarpSpecializedILi1ELi1ELi32ELb0ELb0EEEJSG_NS5_IJNSV_ISF_SC_EES1M_EEESH_SI_SH_SI_NS1H_6fusion15FusionCallbacksIS1L_NS1O_17LinearCombinationISH_fSH_fLNS_15FloatRoundStyleE2EEESG_S1N_JEEENS4_5SM1004TMEM4LOAD26SM100_TMEM_LOAD_16dp32b32xES13_S1D_NS4_39AutoVectorizingCopyWithAssumedAlignmentILi128EEENS4_14SM90_TMA_STOREES1D_S1Z_S1Z_EEEvvEEEEvNT_6ParamsE,@function
        .size           _ZN7cutlass13device_kernelINS_4gemm6kernel13GemmUniversalIN4cute5tupleIJiiiiEEENS1_10collective13CollectiveMmaINS1_35MainloopSm100TmaUmmaWarpSpecializedILi27ELi2ELi4ENS5_IJNS4_1CILi2EEENSA_ILi1EEESC_EEEEENS5_IJNSA_ILi64EEESF_SF_EEENS_12float_e5m2_tENS5_IJlSC_lEEESH_SI_NS4_8TiledMMAINS4_8MMA_AtomIJNS4_10MMA_TraitsINS4_19SM100_MMA_F8F6F4_SSEJSH_SH_fSF_SF_NS4_17integral_constantINS4_4UMMA5MajorELSP_0EEESQ_NSN_INSO_7ScaleInELSR_0EEESS_EEEEEENS4_6LayoutINS5_IJSC_SC_SC_EEENS5_IJNSA_ILi0EEESX_SX_EEEEENS5_IJNS4_10UnderscoreES10_S10_EEEEENS4_13SM90_TMA_LOADENS4_14ComposedLayoutINS4_7SwizzleILi2ELi4ELi3EEENS4_18smem_ptr_flag_bitsILi8EEENSV_INS5_IJNSA_ILi8EEESF_EEENS5_IJSF_SC_EEEEEEEvNS4_8identityENS4_23SM90_TMA_LOAD_MULTICASTES1D_vS1E_EENS_8epilogue10collective18CollectiveEpilogueINS1H_23Sm100TmaWarpSpecializedILi1ELi1ELi32ELb0ELb0EEEJSG_NS5_IJNSV_ISF_SC_EES1M_EEESH_SI_SH_SI_NS1H_6fusion15FusionCallbacksIS1L_NS1O_17LinearCombinationISH_fSH_fLNS_15FloatRoundStyleE2EEESG_S1N_JEEENS4_5SM1004TMEM4LOAD26SM100_TMEM_LOAD_16dp32b32xES13_S1D_NS4_39AutoVectorizingCopyWithAssumedAlignmentILi128EEENS4_14SM90_TMA_STOREES1D_S1Z_S1Z_EEEvvEEEEvNT_6ParamsE,(.L_x_205 - _ZN7cutlass13device_kernelINS_4gemm6kernel13GemmUniversalIN4cute5tupleIJiiiiEEENS1_10collective13CollectiveMmaINS1_35MainloopSm100TmaUmmaWarpSpecializedILi27ELi2ELi4ENS5_IJNS4_1CILi2EEENSA_ILi1EEESC_EEEEENS5_IJNSA_ILi64EEESF_SF_EEENS_12float_e5m2_tENS5_IJlSC_lEEESH_SI_NS4_8TiledMMAINS4_8MMA_AtomIJNS4_10MMA_TraitsINS4_19SM100_MMA_F8F6F4_SSEJSH_SH_fSF_SF_NS4_17integral_constantINS4_4UMMA5MajorELSP_0EEESQ_NSN_INSO_7ScaleInELSR_0EEESS_EEEEEENS4_6LayoutINS5_IJSC_SC_SC_EEENS5_IJNSA_ILi0EEESX_SX_EEEEENS5_IJNS4_10UnderscoreES10_S10_EEEEENS4_13SM90_TMA_LOADENS4_14ComposedLayoutINS4_7SwizzleILi2ELi4ELi3EEENS4_18smem_ptr_flag_bitsILi8EEENSV_INS5_IJNSA_ILi8EEESF_EEENS5_IJSF_SC_EEEEEEEvNS4_8identityENS4_23SM90_TMA_LOAD_MULTICASTES1D_vS1E_EENS_8epilogue10collective18CollectiveEpilogueINS1H_23Sm100TmaWarpSpecializedILi1ELi1ELi32ELb0ELb0EEEJSG_NS5_IJNSV_ISF_SC_EES1M_EEESH_SI_SH_SI_NS1H_6fusion15FusionCallbacksIS1L_NS1O_17LinearCombinationISH_fSH_fLNS_15FloatRoundStyleE2EEESG_S1N_JEEENS4_5SM1004TMEM4LOAD26SM100_TMEM_LOAD_16dp32b32xES13_S1D_NS4_39AutoVectorizingCopyWithAssumedAlignmentILi128EEENS4_14SM90_TMA_STOREES1D_S1Z_S1Z_EEEvvEEEEvNT_6ParamsE)
        .other          _ZN7cutlass13device_kernelINS_4gemm6kernel13GemmUniversalIN4cute5tupleIJiiiiEEENS1_10collective13CollectiveMmaINS1_35MainloopSm100TmaUmmaWarpSpecializedILi27ELi2ELi4ENS5_IJNS4_1CILi2EEENSA_ILi1EEESC_EEEEENS5_IJNSA_ILi64EEESF_SF_EEENS_12float_e5m2_tENS5_IJlSC_lEEESH_SI_NS4_8TiledMMAINS4_8MMA_AtomIJNS4_10MMA_TraitsINS4_19SM100_MMA_F8F6F4_SSEJSH_SH_fSF_SF_NS4_17integral_constantINS4_4UMMA5MajorELSP_0EEESQ_NSN_INSO_7ScaleInELSR_0EEESS_EEEEEENS4_6LayoutINS5_IJSC_SC_SC_EEENS5_IJNSA_ILi0EEESX_SX_EEEEENS5_IJNS4_10UnderscoreES10_S10_EEEEENS4_13SM90_TMA_LOADENS4_14ComposedLayoutINS4_7SwizzleILi2ELi4ELi3EEENS4_18smem_ptr_flag_bitsILi8EEENSV_INS5_IJNSA_ILi8EEESF_EEENS5_IJSF_SC_EEEEEEEvNS4_8identityENS4_23SM90_TMA_LOAD_MULTICASTES1D_vS1E_EENS_8epilogue10collective18CollectiveEpilogueINS1H_23Sm100TmaWarpSpecializedILi1ELi1ELi32ELb0ELb0EEEJSG_NS5_IJNSV_ISF_SC_EES1M_EEESH_SI_SH_SI_NS1H_6fusion15FusionCallbacksIS1L_NS1O_17LinearCombinationISH_fSH_fLNS_15FloatRoundStyleE2EEESG_S1N_JEEENS4_5SM1004TMEM4LOAD26SM100_TMEM_LOAD_16dp32b32xES13_S1D_NS4_39AutoVectorizingCopyWithAssumedAlignmentILi128EEENS4_14SM90_TMA_STOREES1D_S1Z_S1Z_EEEvvEEEEvNT_6ParamsE,@"STO_CUDA_ENTRY STV_DEFAULT"
_ZN7cutlass13device_kernelINS_4gemm6kernel13GemmUniversalIN4cute5tupleIJiiiiEEENS1_10collective13CollectiveMmaINS1_35MainloopSm100TmaUmmaWarpSpecializedILi27ELi2ELi4ENS5_IJNS4_1CILi2EEENSA_ILi1EEESC_EEEEENS5_IJNSA_ILi64EEESF_SF_EEENS_12float_e5m2_tENS5_IJlSC_lEEESH_SI_NS4_8TiledMMAINS4_8MMA_AtomIJNS4_10MMA_TraitsINS4_19SM100_MMA_F8F6F4_SSEJSH_SH_fSF_SF_NS4_17integral_constantINS4_4UMMA5MajorELSP_0EEESQ_NSN_INSO_7ScaleInELSR_0EEESS_EEEEEENS4_6LayoutINS5_IJSC_SC_SC_EEENS5_IJNSA_ILi0EEESX_SX_EEEEENS5_IJNS4_10UnderscoreES10_S10_EEEEENS4_13SM90_TMA_LOADENS4_14ComposedLayoutINS4_7SwizzleILi2ELi4ELi3EEENS4_18smem_ptr_flag_bitsILi8EEENSV_INS5_IJNSA_ILi8EEESF_EEENS5_IJSF_SC_EEEEEEEvNS4_8identityENS4_23SM90_TMA_LOAD_MULTICASTES1D_vS1E_EENS_8epilogue10collective18CollectiveEpilogueINS1H_23Sm100TmaWarpSpecializedILi1ELi1ELi32ELb0ELb0EEEJSG_NS5_IJNSV_ISF_SC_EES1M_EEESH_SI_SH_SI_NS1H_6fusion15FusionCallbacksIS1L_NS1O_17LinearCombinationISH_fSH_fLNS_15FloatRoundStyleE2EEESG_S1N_JEEENS4_5SM1004TMEM4LOAD26SM100_TMEM_LOAD_16dp32b32xES13_S1D_NS4_39AutoVectorizingCopyWithAssumedAlignmentILi128EEENS4_14SM90_TMA_STOREES1D_S1Z_S1Z_EEEvvEEEEvNT_6ParamsE:
[----:B------:R-:W1:Y:S01]  /*0000*/  LDC R1, c[0x0][0x37c] ;  /* 0x0000df00ff017b82 */ /* 0x000e620000000800 */
[----:B------:R-:W2:Y:S01]  /*0010*/  S2R R76, SR_TID.X ;  /* 0x00000000004c7919 */ /* 0x000ea20000002100 */
[----:B------:R-:W3:Y:S01]  /*0020*/  LDCU.64 UR8, c[0x0][0x890] ;  /* 0x00011200ff0877ac */ /* 0x000ee20008000a00 */
[----:B------:R-:W-:Y:S02]  /*0030*/  PRMT R79, RZ, 0x7610, R79 ;  /* 0x00007610ff4f7816 */ /* 0x000fe4000000004f */
[----:B------:R-:W-:Y:S01]  /*0040*/  ELECT P3, URZ, PT ;  /* 0x0000000000ff782f */ /* 0x000fe20003860000 */
[----:B---3--:R-:W-:-:S04]  /*0050*/  UISETP.NE.U32.AND UP0, UPT, UR8, URZ, UPT ;  /* 0x000000ff0800728c */ /* 0x008fc8000bf05070 */
[----:B------:R-:W-:Y:S01]  /*0060*/  UISETP.NE.AND.EX UP0, UPT, UR9, URZ, UPT, UP0 ;  /* 0x000000ff0900728c */ /* 0x000fe2000bf05300 */
[----:B--2---:R-:W-:-:S05]  /*0070*/  SHF.R.U32.HI R80, RZ, 0x5, R76 ;  /* 0x00000005ff507819 */ /* 0x004fca000001164c */
[----:B------:R-:W2:Y:S02]  /*0080*/  SHFL.IDX PT, R0, R80, RZ, 0x1f ;  /* 0x00001fff50007589 */ /* 0x000ea400000e0000 */
[----:B--2---:R-:W-:Y:S01]  /*0090*/  R2UR UR18, R0 ;  /* 0x00000000001272ca */ /* 0x004fe200000e0000 */
[----:B-1----:R-:W-:-:S14]  /*00a0*/  BRA.U UP0, `(.L_x_0) ;  /* 0x0000000100307547 */ /* 0x002fdc000b800000 */
[----:B------:R-:W1:Y:S02]  /*00b0*/  LDCU.64 UR4, c[0x0][0x888] ;  /* 0x00011100ff0477ac */ /* 0x000e640008000a00 */
[----:B-1----:R-:W-:-:S04]  /*00c0*/  UISETP.NE.U32.AND UP0, UPT, UR4, URZ, UPT ;  /* 0x000000ff0400728c */ /* 0x002fc8000bf05070 */
[----:B------:R-:W-:-:S09]  /*00d0*/  UISETP.NE.AND.EX UP0, UPT, UR5, URZ, UPT, UP0 ;  /* 0x000000ff0500728c */ /* 0x000fd2000bf05300 */
[----:B------:R-:W-:Y:S05]  /*00e0*/  BRA.U !UP0, `(.L_x_1) ;  /* 0x0000000108147547 */ /* 0x000fea000b800000 */
[----:B------:R-:W1:Y:S01]  /*00f0*/  LDC.64 R2, c[0x0][0x888] ;  /* 0x00022200ff027b82 */ /* 0x000e620000000a00 */
[----:B------:R-:W1:Y:S02]  /*0100*/  LDCU.64 UR4, c[0x0][0x358] ;  /* 0x00006b00ff0477ac */ /* 0x000e640008000a00 */
[----:B-1----:R1:W5:Y:S01]  /*0110*/  LDG.E R39, desc[UR4][R2.64] ;  /* 0x0000000402277981 */ /* 0x002362000c1e1900 */
[----:B------:R-:W-:Y:S01]  /*0120*/  HFMA2 R79, -RZ, RZ, 0, 5.9604644775390625e-08 ;  /* 0x00000001ff4f7431 */ /* 0x000fe200000001ff */
[----:B------:R-:W-:Y:S05]  /*0130*/  BRA `(.L_x_0) ;  /* 0x00000000000c7947 */ /* 0x000fea0003800000 */
.L_x_1:
[----:B------:R-:W1:Y:S01]  /*0140*/  LDCU UR4, c[0x0][0x880] ;  /* 0x00011000ff0477ac */ /* 0x000e620008000800 */
[----:B------:R-:W-:Y:S01]  /*0150*/  HFMA2 R79, -RZ, RZ, 0, 5.9604644775390625e-08 ;  /* 0x00000001ff4f7431 */ /* 0x000fe200000001ff */
[----:B-1----:R-:W-:-:S07]  /*0160*/  MOV R39, UR4 ;  /* 0x0000000400277c02 */ /* 0x002fce0008000f00 */
.L_x_0:
[----:B------:R-:W2:Y:S02]  /*0170*/  LDCU.64 UR4, c[0x0][0x8b0] ;  /* 0x00011600ff0477ac */ /* 0x000ea40008000a00 */
[----:B--2---:R-:W-:-:S04]  /*0180*/  UISETP.NE.U32.AND UP0, UPT, UR4, URZ, UPT ;  /* 0x000000ff0400728c */ /* 0x004fc8000bf05070 */
[----:B------:R-:W-:-:S09]  /*0190*/  UISETP.NE.AND.EX UP0, UPT, UR5, URZ, UPT, UP0 ;  /* 0x000000ff0500728c */ /* 0x000fd2000bf05300 */
[----:B------:R-:W-:Y:S05]  /*01a0*/  BRA.U UP0, `(.L_x_2) ;  /* 0x0000000100287547 */ /* 0x000fea000b800000 */
[----:B------:R-:W2:Y:S02]  /*01b0*/  LDCU.64 UR4, c[0x0][0x8a8] ;  /* 0x00011500ff0477ac */ /* 0x000ea40008000a00 */
[----:B--2---:R-:W-:-:S04]  /*01c0*/  UISETP.NE.U32.AND UP0, UPT, UR4, URZ, UPT ;  /* 0x000000ff0400728c */ /* 0x004fc8000bf05070 */
[----:B------:R-:W-:-:S09]  /*01d0*/  UISETP.NE.AND.EX UP0, UPT, UR5, URZ, UPT, UP0 ;  /* 0x000000ff0500728c */ /* 0x000fd2000bf05300 */
[----:B------:R-:W-:Y:S05]  /*01e0*/  BRA.U !UP0, `(.L_x_3) ;  /* 0x0000000108107547 */ /* 0x000fea000b800000 */
[----:B-1----:R-:W1:Y:S01]  /*01f0*/  LDC.64 R2, c[0x0][0x8a8] ;  /* 0x00022a00ff027b82 */ /* 0x002e620000000a00 */
[----:B------:R-:W1:Y:S02]  /*0200*/  LDCU.64 UR4, c[0x0][0x358] ;  /* 0x00006b00ff0477ac */ /* 0x000e640008000a00 */
[----:B-1----:R2:W5:Y:S01]  /*0210*/  LDG.E R38, desc[UR4][R2.64] ;  /* 0x0000000402267981 */ /* 0x002562000c1e1900 */
[----:B------:R-:W-:Y:S05]  /*0220*/  BRA `(.L_x_2) ;  /* 0x0000000000087947 */ /* 0x000fea0003800000 */
.L_x_3:
[----:B------:R-:W2:Y:S02]  /*0230*/  LDCU UR4, c[0x0][0x8a0] ;  /* 0x00011400ff0477ac */ /* 0x000ea40008000800 */
[----:B--2---:R-:W-:Y:S02]  /*0240*/  MOV R38, UR4 ;  /* 0x0000000400267c02 */ /* 0x004fe40008000f00 */
.L_x_2:
[----:B------:R-:W-:Y:S01]  /*0250*/  IMAD.U32 R0, RZ, RZ, UR18 ;  /* 0x00000012ff007e24 */ /* 0x000fe2000f8e00ff */
[----:B------:R-:W-:Y:S04]  /*0260*/  BSSY.RECONVERGENT B0, `(.L_x_4) ;  /* 0x000000c000007945 */ /* 0x000fe80003800200 */
[C---:B------:R-:W-:Y:S02]  /*0270*/  ISETP.NE.OR P1, PT, R0.reuse, 0x1, !P3 ;  /* 0x000000010000780c */ /* 0x040fe40005f25670 */
[----:B------:R-:W-:-:S11]  /*0280*/  ISETP.NE.OR P0, PT, R0, 0x3, !P3 ;  /* 0x000000030000780c */ /* 0x000fd60005f05670 */
[----:B------:R-:W-:Y:S05]  /*0290*/  @P1 BRA `(.L_x_5) ;  /* 0x0000000000201947 */ /* 0x000fea0003800000 */
[----:B------:R-:W3:Y:S02]  /*02a0*/  LDCU.64 UR4, c[0x0][0x348] ;  /* 0x00006900ff0477ac */ /* 0x000ee40008000a00 */
[----:B---3--:R-:W-:Y:S02]  /*02b0*/  UIADD3 UR6, UP1, UPT, UR4, 0x80, URZ ;  /* 0x0000008004067890 */ /* 0x008fe4000ff3e0ff */
[----:B------:R-:W-:Y:S02]  /*02c0*/  UIADD3 UR4, UP0, UPT, UR4, 0x180, URZ ;  /* 0x0000018004047890 */ /* 0x000fe4000ff1e0ff */
[----:B------:R-:W-:Y:S02]  /*02d0*/  UIADD3.X UR7, UPT, UPT, URZ, UR5, URZ, UP1, !UPT ;  /* 0x00000005ff077290 */ /* 0x000fe40008ffe4ff */
[----:B------:R-:W-:-:S07]  /*02e0*/  UIADD3.X UR5, UPT, UPT, URZ, UR5, URZ, UP0, !UPT ;  /* 0x00000005ff057290 */ /* 0x000fce00087fe4ff */
[----:B------:R3:W-:Y:S02]  /*02f0*/  UTMACCTL.PF [UR6] ;  /* 0x00000000060079b9 */ /* 0x0007e40008040000 */
[----:B------:R3:W-:Y:S02]  /*0300*/  UTMACCTL.PF [UR4] ;  /* 0x00000000040079b9 */ /* 0x0007e40008040000 */
[----:B---3--:R-:W-:Y:S01]  /*0310*/  NOP ;  /* 0x0000000000007918 */ /* 0x008fe20000000000 */
.L_x_5:
[----:B------:R-:W-:Y:S05]  /*0320*/  BSYNC.RECONVERGENT B0 ;  /* 0x0000000000007941 */ /* 0x000fea0003800200 */
.L_x_4:
[----:B------:R-:W-:Y:S04]  /*0330*/  BSSY.RECONVERGENT B0, `(.L_x_6) ;  /* 0x000000a000007945 */ /* 0x000fe80003800200 */
        /* <DEDUP_REMOVED lines=9> */
.L_x_7:
[----:B------:R-:W-:Y:S05]  /*03d0*/  BSYNC.RECONVERGENT B0 ;  /* 0x0000000000007941 */ /* 0x000fea0003800200 */
.L_x_6:
[----:B------:R-:W3:Y:S01]  /*03e0*/  LDCU.64 UR4, c[0x0][0x888] ;  /* 0x00011100ff0477ac */ /* 0x000ee20008000a00 */
[----:B------:R-:W-:Y:S02]  /*03f0*/  UISETP.EQ.U32.AND UP2, UPT, UR8, URZ, UPT ;  /* 0x000000ff0800728c */ /* 0x000fe4000bf42070 */
[----:B------:R-:W-:Y:S02]  /*0400*/  UPLOP3.LUT UP3, UPT, UPT, UPT, UPT, 0x80, 0x8 ;  /* 0x000000000008789c */ /* 0x000fe40003f6f070 */
[----:B---3--:R-:W-:-:S04]  /*0410*/  UISETP.NE.U32.AND UP0, UPT, UR4, URZ, UPT ;  /* 0x000000ff0400728c */ /* 0x008fc8000bf05070 */
[----:B------:R-:W-:-:S04]  /*0420*/  UISETP.NE.AND.EX UP1, UPT, UR5, URZ, UPT, UP0 ;  /* 0x000000ff0500728c */ /* 0x000fc8000bf25300 */
[----:B------:R-:W-:-:S04]  /*0430*/  UISETP.EQ.OR.EX UP4, UPT, UR9, URZ, !UP1, UP2 ;  /* 0x000000ff0900728c */ /* 0x000fc8000cf82720 */
[----:B------:R-:W-:-:S05]  /*0440*/  UP2UR UR61, UPR, URZ, 0x10 ;  /* 0x00000010ff3d7883 */ /* 0x000fca0008000000 */
[----:B------:R-:W-:Y:S07]  /*0450*/  BRA.U !UP4, `(.L_x_8) ;  /* 0x000000010c207547 */ /* 0x000fee000b800000 */
[----:B------:R-:W-:Y:S01]  /*0460*/  UISETP.NE.U32.AND UP2, UPT, UR8, URZ, UPT ;  /* 0x000000ff0800728c */ /* 0x000fe2000bf45070 */
[----:B-----5:R-:W-:Y:S01]  /*0470*/  FSETP.NEU.AND P0, PT, R39, RZ, PT ;  /* 0x000000ff2700720b */ /* 0x020fe20003f0d000 */
[----:B------:R-:W-:Y:S02]  /*0480*/  USEL UR4, URZ, 0xffffffff, UP1 ;  /* 0xffffffffff047887 */ /* 0x000fe40008800000 */
[----:B------:R-:W-:-:S10]  /*0490*/  UISETP.NE.AND.EX UP2, UPT, UR9, URZ, UPT, UP2 ;  /* 0x000000ff0900728c */ /* 0x000fd4000bf45320 */
[----:B------:R-:W-:Y:S01]  /*04a0*/  VOTEU.ANY UP0, P0 ;  /* 0x0000000000ff7886 */ /* 0x000fe20000000100 */
[----:B------:R-:W-:-:S04]  /*04b0*/  @!UP2 USEL UR4, URZ, 0xffffffff, UP0 ;  /* 0xffffffffff04a887 */ /* 0x000fc80008000000 */
[----:B------:R-:W-:-:S04]  /*04c0*/  ULOP3.LUT UR4, UR4, 0x1, URZ, 0xc0, !UPT ;  /* 0x0000000104047892 */ /* 0x000fc8000f8ec0ff */
[----:B------:R-:W-:-:S11]  /*04d0*/  UISETP.NE.U32.AND UP3, UPT, UR4, 0x1, UPT ;  /* 0x000000010400788c */ /* 0x000fd6000bf65070 */
.L_x_8:
[----:B-12---:R-:W1:Y:S02]  /*04e0*/  SHFL.IDX PT, R2, R80, RZ, 0x1f ;  /* 0x00001fff50027589 */ /* 0x006e6400000e0000 */
[----:B-1----:R-:W-:-:S13]  /*04f0*/  ISETP.NE.AND P0, PT, R2, RZ, PT ;  /* 0x000000ff0200720c */ /* 0x002fda0003f05270 */
[----:B------:R-:W-:Y:S05]  /*0500*/  @P0 BRA `(.L_x_9) ;  /* 0x00000004001c0947 */ /* 0x000fea0003800000 */
[----:B------:R-:W-:Y:S01]  /*0510*/  ELECT P0, URZ, PT ;  /* 0x0000000000ff782f */ /* 0x000fe20003800000 */
[----:B------:R-:W-:-:S12]  /*0520*/  BSSY.RECONVERGENT B0, `(.L_x_9) ;  /* 0x0000045000007945 */ /* 0x000fd80003800200 */
[----:B------:R-:W-:Y:S05]  /*0530*/  @!P0 BRA `(.L_x_10) ;  /* 0x00000004000c8947 */ /* 0x000fea0003800000 */
[----:B------:R-:W1:Y:S01]  /*0540*/  S2UR UR4, SR_CgaCtaId ;  /* 0x00000000000479c3 */ /* 0x000e620000008800 */
[----:B------:R-:W-:Y:S01]  /*0550*/  UMOV UR5, 0x400 ;  /* 0x0000040000057882 */ /* 0x000fe20000000000 */
[----:B------:R-:W-:Y:S01]  /*0560*/  UMOV UR8, 0x1 ;  /* 0x0000000100087882 */ /* 0x000fe20000000000 */
[----:B------:R-:W-:Y:S01]  /*0570*/  UMOV UR6, 0x2 ;  /* 0x0000000200067882 */ /* 0x000fe20000000000 */
[----:B------:R-:W-:-:S04]  /*0580*/  UIADD3 UR8, UPT, UPT, -UR8, 0x100000, URZ ;  /* 0x0010000008087890 */ /* 0x000fc8000fffe1ff */
[----:B------:R-:W-:Y:S02]  /*0590*/  USHF.L.U32 UR9, UR8, 0xb, URZ ;  /* 0x0000000b08097899 */ /* 0x000fe400080006ff */
[----:B------:R-:W-:Y:S02]  /*05a0*/  USHF.L.U32 UR8, UR8, 0x1, URZ ;  /* 0x0000000108087899 */ /* 0x000fe400080006ff */
[----:B------:R-:W-:-:S04]  /*05b0*/  UIADD3 UR6, UPT, UPT, -UR6, 0x100000, URZ ;  /* 0x0010000006067890 */ /* 0x000fc8000fffe1ff */
[----:B------:R-:W-:Y:S02]  /*05c0*/  USHF.L.U32 UR7, UR6, 0xb, URZ ;  /* 0x0000000b06077899 */ /* 0x000fe400080006ff */
[----:B------:R-:W-:Y:S02]  /*05d0*/  USHF.L.U32 UR6, UR6, 0x1, URZ ;  /* 0x0000000106067899 */ /* 0x000fe400080006ff */
[----:B-1----:R-:W-:Y:S01]  /*05e0*/  ULEA UR4, UR4, UR5, 0x18 ;  /* 0x0000000504047291 */ /* 0x002fe2000f8ec0ff */
[----:B------:R-:W1:Y:S11]  /*05f0*/  FENCE.VIEW.ASYNC.S ;  /* 0x00000000000073c6 */ /* 0x000e760000000000 */
[----:B-1----:R1:W2:Y:S01]  /*0600*/  SYNCS.EXCH.64 URZ, [UR4], UR8 ;  /* 0x0000000804ff75b2 */ /* 0x0022a20008000100 */
[----:B------:R1:W3:Y:S01]  /*0610*/  SYNCS.EXCH.64 URZ, [UR4+0xd8], UR6 ;  /* 0x0000d80604ff75b2 */ /* 0x0002e20008000100 */
[----:B------:R1:W4:Y:S01]  /*0620*/  SYNCS.EXCH.64 URZ, [UR4+0x8], UR8 ;  /* 0x0000080804ff75b2 */ /* 0x0003220008000100 */
[----:B------:R1:W1:Y:S01]  /*0630*/  SYNCS.EXCH.64 URZ, [UR4+0xe0], UR6 ;  /* 0x0000e00604ff75b2 */ /* 0x0002620008000100 */
        /* <DEDUP_REMOVED lines=50> */
[----:B--234-:R-:W-:Y:S01]  /*0960*/  NOP ;  /* 0x0000000000007918 */ /* 0x01cfe20000000000 */
.L_x_10:
[----:B-1----:R-:W-:Y:S05]  /*0970*/  BSYNC.RECONVERGENT B0 ;  /* 0x0000000000007941 */ /* 0x002fea0003800200 */
.L_x_9:
[----:B------:R-:W1:Y:S01]  /*0980*/  SHFL.IDX PT, R2, R80, RZ, 0x1f ;  /* 0x00001fff50027589 */ /* 0x000e6200000e0000 */
[----:B------:R-:W-:Y:S01]  /*0990*/  NOP ;  /* 0x0000000000007918 */ /* 0x000fe20000000000 */
[----:B-1----:R-:W-:-:S13]  /*09a0*/  ISETP.NE.AND P0, PT, R2, 0x1, PT ;  /* 0x000000010200780c */ /* 0x002fda0003f05270 */
[----:B------:R-:W-:Y:S05]  /*09b0*/  @P0 BRA `(.L_x_11) ;  /* 0x0000000000400947 */ /* 0x000fea0003800000 */
        /* <DEDUP_REMOVED lines=9> */
[----:B------:R-:W-:Y:S01]  /*0a50*/  USHF.L.U32 UR6, UR6, 0x1, URZ ;  /* 0x0000000106067899 */ /* 0x000fe200080006ff */
[----:B------:R-:W-:Y:S01]  /*0a60*/  ELECT P0, URZ, PT ;  /* 0x0000000000ff782f */ /* 0x000fe20003800000 */
[----:B-1----:R-:W-:Y:S01]  /*0a70*/  ULEA UR4, UR4, UR5, 0x18 ;  /* 0x0000000504047291 */ /* 0x002fe2000f8ec0ff */
[----:B------:R-:W1:Y:S11]  /*0a80*/  FENCE.VIEW.ASYNC.S ;  /* 0x00000000000073c6 */ /* 0x000e760000000000 */
[----:B-1----:R1:W2:Y:S01]  /*0a90*/  SYNCS.EXCH.64 URZ, [UR4+0x1b0], UR8 ;  /* 0x0001b00804ff75b2 */ /* 0x0022a20008000100 */
[----:B------:R1:W3:Y:S01]  /*0aa0*/  SYNCS.EXCH.64 URZ, [UR4+0x1b8], UR6 ;  /* 0x0001b80604ff75b2 */ /* 0x0002e20008000100 */
[----:B------:R-:W-:Y:S01]  /*0ab0*/  NOP ;  /* 0x0000000000007918 */ /* 0x000fe20000000000 */
.L_x_11:
[----:B------:R-:W4:Y:S01]  /*0ac0*/  SHFL.IDX PT, R2, R80, RZ, 0x1f ;  /* 0x00001fff50027589 */ /* 0x000f2200000e0000 */
[----:B------:R-:W-:Y:S01]  /*0ad0*/  NOP ;  /* 0x0000000000007918 */ /* 0x000fe20000000000 */
[----:B----4-:R-:W-:-:S13]  /*0ae0*/  ISETP.NE.AND P0, PT, R2, 0x3, PT ;  /* 0x000000030200780c */ /* 0x010fda0003f05270 */
[----:B------:R-:W-:Y:S05]  /*0af0*/  @P0 BRA `(.L_x_12) ;  /* 0x0000000000300947 */ /* 0x000fea0003800000 */
[----:B-1----:R-:W1:Y:S01]  /*0b00*/  S2UR UR4, SR_CgaCtaId ;  /* 0x00000000000479c3 */ /* 0x002e620000008800 */
[----:B------:R-:W-:Y:S01]  /*0b10*/  UMOV UR6, 0x400 ;  /* 0x0000040000067882 */ /* 0x000fe20000000000 */
[----:B------:R-:W-:Y:S01]  /*0b20*/  UMOV UR5, 0x20 ;  /* 0x0000002000057882 */ /* 0x000fe20000000000 */
[----:B------:R-:W-:Y:S01]  /*0b30*/  ELECT P0, URZ, PT ;  /* 0x0000000000ff782f */ /* 0x000fe20003800000 */
[----:B-1----:R-:W-:Y:S02]  /*0b40*/  ULEA UR6, UR4, UR6, 0x18 ;  /* 0x0000000604067291 */ /* 0x002fe4000f8ec0ff */
[----:B------:R-:W-:-:S04]  /*0b50*/  UIADD3 UR4, UPT, UPT, -UR5, 0x100000, URZ ;  /* 0x0010000005047890 */ /* 0x000fc8000fffe1ff */
[----:B------:R-:W-:Y:S02]  /*0b60*/  USHF.L.U32 UR5, UR4, 0xb, URZ ;  /* 0x0000000b04057899 */ /* 0x000fe400080006ff */
[----:B------:R-:W-:Y:S01]  /*0b70*/  USHF.L.U32 UR4, UR4, 0x1, URZ ;  /* 0x0000000104047899 */ /* 0x000fe200080006ff */
[----:B------:R-:W1:Y:S11]  /*0b80*/  FENCE.VIEW.ASYNC.S ;  /* 0x00000000000073c6 */ /* 0x000e760000000000 */
[----:B-1----:R4:W1:Y:S01]  /*0b90*/  SYNCS.EXCH.64 URZ, [UR6+0x1c0], UR4 ;  /* 0x0001c00406ff75b2 */ /* 0x0028620008000100 */
[----:B------:R4:W1:Y:S02]  /*0ba0*/  SYNCS.EXCH.64 URZ, [UR6+0x1c8], UR4 ;  /* 0x0001c80406ff75b2 */ /* 0x0008640008000100 */
[----:B----4-:R-:W-:Y:S01]  /*0bb0*/  NOP ;  /* 0x0000000000007918 */ /* 0x010fe20000000000 */
.L_x_12:
[----:B------:R-:W4:Y:S01]  /*0bc0*/  SHFL.IDX PT, R2, R80, RZ, 0x1f ;  /* 0x00001fff50027589 */ /* 0x000f2200000e0000 */
[----:B------:R-:W-:Y:S01]  /*0bd0*/  NOP ;  /* 0x0000000000007918 */ /* 0x000fe20000000000 */
[----:B----4-:R-:W-:-:S13]  /*0be0*/  ISETP.NE.AND P0, PT, R2, 0x4, PT ;  /* 0x000000040200780c */ /* 0x010fda0003f05270 */
[----:B------:R-:W-:Y:S05]  /*0bf0*/  @P0 BRA `(.L_x_13) ;  /* 0x00000000004c0947 */ /* 0x000fea0003800000 */
[----:B-1----:R-:W1:Y:S01]  /*0c00*/  S2UR UR6, SR_CgaCtaId ;  /* 0x00000000000679c3 */ /* 0x002e620000008800 */
[----:B------:R-:W-:Y:S01]  /*0c10*/  UMOV UR4, 0x1e0 ;  /* 0x000001e000047882 */ /* 0x000fe20000000000 */
[----:B------:R-:W-:Y:S01]  /*0c20*/  UMOV UR5, 0x400 ;  /* 0x0000040000057882 */ /* 0x000fe20000000000 */
[----:B------:R-:W-:Y:S01]  /*0c30*/  USEL UR4, UR4, 0x1a0, UP3 ;  /* 0x000001a004047887 */ /* 0x000fe20009800000 */
[----:B------:R-:W-:Y:S01]  /*0c40*/  UMOV UR8, 0x1 ;  /* 0x0000000100087882 */ /* 0x000fe20000000000 */
[----:B------:R-:W-:Y:S01]  /*0c50*/  ELECT P0, URZ, PT ;  /* 0x0000000000ff782f */ /* 0x000fe20003800000 */
[----:B------:R-:W-:-:S04]  /*0c60*/  UIADD3 UR8, UPT, UPT, -UR8, 0x100000, URZ ;  /* 0x0010000008087890 */ /* 0x000fc8000fffe1ff */
[----:B------:R-:W-:Y:S02]  /*0c70*/  USHF.L.U32 UR9, UR8, 0xb, URZ ;  /* 0x0000000b08097899 */ /* 0x000fe400080006ff */
[----:B------:R-:W-:Y:S02]  /*0c80*/  USHF.L.U32 UR8, UR8, 0x1, URZ ;  /* 0x0000000108087899 */ /* 0x000fe400080006ff */
[----:B-1----:R-:W-:Y:S02]  /*0c90*/  ULEA UR6, UR6, UR5, 0x18 ;  /* 0x0000000506067291 */ /* 0x002fe4000f8ec0ff */
[----:B------:R-:W-:-:S04]  /*0ca0*/  UIADD3 UR4, UPT, UPT, -UR4, 0x100000, URZ ;  /* 0x0010000004047890 */ /* 0x000fc8000fffe1ff */
[----:B------:R-:W-:Y:S02]  /*0cb0*/  USHF.L.U32 UR5, UR4, 0xb, URZ ;  /* 0x0000000b04057899 */ /* 0x000fe400080006ff */
[----:B------:R-:W-:Y:S01]  /*0cc0*/  USHF.L.U32 UR4, UR4, 0x1, URZ ;  /* 0x0000000104047899 */ /* 0x000fe200080006ff */
[----:B------:R-:W1:Y:S03]  /*0cd0*/  FENCE.VIEW.ASYNC.S ;  /* 0x00000000000073c6 */ /* 0x000e660000000000 */
[----:B-1----:R4:W1:Y:S08]  /*0ce0*/  SYNCS.EXCH.64 URZ, [UR6+0x1d0], UR8 ;  /* 0x0001d00806ff75b2 */ /* 0x0028700008000100 */
[----:B------:R4:W1:Y:S01]  /*0cf0*/  SYNCS.EXCH.64 URZ, [UR6+0x1e0], UR4 ;  /* 0x0001e00406ff75b2 */ /* 0x0008620008000100 */
[----:B------:R4:W1:Y:S01]  /*0d00*/  SYNCS.EXCH.64 URZ, [UR6+0x1d8], UR8 ;  /* 0x0001d80806ff75b2 */ /* 0x0008620008000100 */
[----:B------:R4:W1:Y:S02]  /*0d10*/  SYNCS.EXCH.64 URZ, [UR6+0x1e8], UR4 ;  /* 0x0001e80406ff75b2 */ /* 0x0008640008000100 */
[----:B----4-:R-:W-:Y:S01]  /*0d20*/  NOP ;  /* 0x0000000000007918 */ /* 0x010fe20000000000 */
.L_x_13:
[----:B------:R-:W4:Y:S01]  /*0d30*/  SHFL.IDX PT, R2, R80, RZ, 0x1f ;  /* 0x00001fff50027589 */ /* 0x000f2200000e0000 */
[----:B------:R-:W-:Y:S01]  /*0d40*/  NOP ;  /* 0x0000000000007918 */ /* 0x000fe20000000000 */
[----:B----4-:R-:W-:-:S13]  /*0d50*/  ISETP.NE.AND P0, PT, R2, 0x5, PT ;  /* 0x000000050200780c */ /* 0x010fda0003f05270 */
[----:B------:R-:W-:Y:S05]  /*0d60*/  @P0 BRA `(.L_x_14) ;  /* 0x0000000000580947 */ /* 0x000fea0003800000 */
[----:B-1----:R-:W1:Y:S01]  /*0d70*/  S2UR UR4, SR_CgaCtaId ;  /* 0x00000000000479c3 */ /* 0x002e620000008800 */
        /* <DEDUP_REMOVED lines=12> */
[----:B-1----:R4:W1:Y:S01]  /*0e40*/  SYNCS.EXCH.64 URZ, [UR4+0x1f0], UR8 ;  /* 0x0001f00804ff75b2 */ /* 0x0028620008000100 */
[----:B------:R4:W1:Y:S01]  /*0e50*/  SYNCS.EXCH.64 URZ, [UR4+0x210], UR6 ;  /* 0x0002100604ff75b2 */ /* 0x0008620008000100 */
[----:B------:R4:W1:Y:S01]  /*0e60*/  SYNCS.EXCH.64 URZ, [UR4+0x1f8], UR8 ;  /* 0x0001f80804ff75b2 */ /* 0x0008620008000100 */
[----:B------:R4:W1:Y:S01]  /*0e70*/  SYNCS.EXCH.64 URZ, [UR4+0x218], UR6 ;  /* 0x0002180604ff75b2 */ /* 0x0008620008000100 */
[----:B------:R4:W1:Y:S01]  /*0e80*/  SYNCS.EXCH.64 URZ, [UR4+0x200], UR8 ;  /* 0x0002000804ff75b2 */ /* 0x0008620008000100 */
[----:B------:R4:W1:Y:S01]  /*0e90*/  SYNCS.EXCH.64 URZ, [UR4+0x220], UR6 ;  /* 0x0002200604ff75b2 */ /* 0x0008620008000100 */
[----:B------:R4:W1:Y:S01]  /*0ea0*/  SYNCS.EXCH.64 URZ, [UR4+0x208], UR8 ;  /* 0x0002080804ff75b2 */ /* 0x0008620008000100 */
[----:B------:R4:W1:Y:S02]  /*0eb0*/  SYNCS.EXCH.64 URZ, [UR4+0x228], UR6 ;  /* 0x0002280604ff75b2 */ /* 0x0008640008000100 */
[----:B----4-:R-:W-:Y:S01]  /*0ec0*/  NOP ;  /* 0x0000000000007918 */ /* 0x010fe20000000000 */
.L_x_14:
[----:B------:R-:W4:Y:S01]  /*0ed0*/  SHFL.IDX PT, R2, R80, RZ, 0x1f ;  /* 0x00001fff50027589 */ /* 0x000f2200000e0000 */
[----:B------:R-:W1:Y:S01]  /*0ee0*/  S2UR UR48, SR_CgaCtaId ;  /* 0x00000000003079c3 */ /* 0x000e620000008800 */
[----:B------:R-:W-:Y:S01]  /*0ef0*/  NOP ;  /* 0x0000000000007918 */ /* 0x000fe20000000000 */
[----:B----4-:R-:W-:-:S13]  /*0f00*/  ISETP.NE.AND P0, PT, R2, 0x3, PT ;  /* 0x000000030200780c */ /* 0x010fda0003f05270 */
[----:B-1----:R-:W-:Y:S05]  /*0f10*/  @P0 BRA `(.L_x_15) ;  /* 0x0000000000340947 */ /* 0x002fea0003800000 */
[----:B------:R-:W-:Y:S01]  /*0f20*/  UMOV UR4, 0x400 ;  /* 0x0000040000047882 */ /* 0x000fe20000000000 */
[----:B------:R-:W-:Y:S01]  /*0f30*/  UMOV UR6, 0x20 ;  /* 0x0000002000067882 */ /* 0x000fe20000000000 */
[----:B------:R-:W-:Y:S02]  /*0f40*/  ULEA UR4, UR48, UR4, 0x18 ;  /* 0x0000000430047291 */ /* 0x000fe4000f8ec0ff */
[----:B------:R-:W-:-:S04]  /*0f50*/  UIADD3 UR6, UPT, UPT, -UR6, 0x100000, URZ ;  /* 0x0010000006067890 */ /* 0x000fc8000fffe1ff */
[----:B------:R-:W-:Y:S02]  /*0f60*/  USHF.L.U32 UR7, UR6, 0xb, URZ ;  /* 0x0000000b06077899 */ /* 0x000fe400080006ff */
[----:B------:R-:W-:Y:S01]  /*0f70*/  USHF.L.U32 UR6, UR6, 0x1, URZ ;  /* 0x0000000106067899 */ /* 0x000fe200080006ff */
[----:B------:R-:W-:Y:S01]  /*0f80*/  ELECT P0, URZ, PT ;  /* 0x0000000000ff782f */ /* 0x000fe20003800000 */
[----:B------:R-:W1:Y:S10]  /*0f90*/  FENCE.VIEW.ASYNC.S ;  /* 0x00000000000073c6 */ /* 0x000e740000000000 */
[----:B-1----:R1:W4:Y:S01]  /*0fa0*/  SYNCS.EXCH.64 URZ, [UR4+0x230], UR6 ;  /* 0x0002300604ff75b2 */ /* 0x0023220008000100 */
[----:B------:R1:W1:Y:S01]  /*0fb0*/  SYNCS.EXCH.64 URZ, [UR4+0x240], UR6 ;  /* 0x0002400604ff75b2 */ /* 0x0002620008000100 */
[----:B------:R1:W1:Y:S01]  /*0fc0*/  SYNCS.EXCH.64 URZ, [UR4+0x238], UR6 ;  /* 0x0002380604ff75b2 */ /* 0x0002620008000100 */
[----:B------:R1:W1:Y:S01]  /*0fd0*/  SYNCS.EXCH.64 URZ, [UR4+0x248], UR6 ;  /* 0x0002480604ff75b2 */ /* 0x0002620008000100 */
[----:B------:R-:W-:Y:S01]  /*0fe0*/  NOP ;  /* 0x0000000000007918 */ /* 0x000fe20000000000 */
.L_x_15:
[----:B-1----:R-:W1:Y:S01]  /*0ff0*/  LDCU UR4, c[0x0][0x36c] ;  /* 0x00006d80ff0477ac */ /* 0x002e620008000800 */
[----:B------:R-:W-:Y:S01]  /*1000*/  ISETP.NE.OR P3, PT, R0, 0x2, !P3 ;  /* 0x000000020000780c */ /* 0x000fe20005f65670 */
[----:B------:R-:W-:Y:S01]  /*1010*/  NOP ;  /* 0x0000000000007918 */ /* 0x000fe20000000000 */
[----:B------:R-:W-:Y:S01]  /*1020*/  LOP3.LUT R0, R76, 0x1f, RZ, 0xc0, !PT ;  /* 0x0000001f4c007812 */ /* 0x000fe200078ec0ff */
[----:B------:R-:W-:Y:S02]  /*1030*/  UISETP.NE.AND UP4, UPT, UR18, 0x2, UPT ;  /* 0x000000021200788c */ /* 0x000fe4000bf85270 */
[----:B------:R-:W-:Y:S02]  /*1040*/  UISETP.NE.AND UP5, UPT, UR18, URZ, UPT ;  /* 0x000000ff1200728c */ /* 0x000fe4000bfa5270 */
[----:B-1----:R-:W-:-:S09]  /*1050*/  UISETP.EQ.U32.AND UP6, UPT, UR4, 0x1, UPT ;  /* 0x000000010400788c */ /* 0x002fd2000bfc2070 */
[----:B------:R-:W-:Y:S05]  /*1060*/  BRA.U !UP6, `(.L_x_16) ;  /* 0x000000010e087547 */ /* 0x000fea000b800000 */
[----:B--234-:R-:W-:Y:S01]  /*1070*/  UCGABAR_ARV ;  /* 0x00000000000079c7 */ /* 0x01cfe20008000000 */
[----:B------:R-:W-:Y:S05]  /*1080*/  BRA `(.L_x_17) ;  /* 0x0000000000047947 */ /* 0x000fea0003800000 */
.L_x_16:
[----:B--234-:R-:W-:Y:S01]  /*1090*/  NOP ;  /* 0x0000000000007918 */ /* 0x01cfe20000000000 */
.L_x_17:
[----:B------:R-:W1:Y:S01]  /*10a0*/  S2UR UR46, SR_CTAID.X ;  /* 0x00000000002e79c3 */ /* 0x000e620000002500 */
[----:B------:R-:W-:-:S05]  /*10b0*/  CS2R.32 R3, SR_CgaSize ;  /* 0x0000000000037805 */ /* 0x000fca0000008a00 */
[----:B------:R-:W-:-:S05]  /*10c0*/  IMAD R3, R3, -0xa0, RZ ;  /* 0xffffff6003037824 */ /* 0x000fca00078e02ff */
[----:B------:R-:W-:-:S14]  /*10d0*/  R2UR UR5, R3 ;  /* 0x00000000030572ca */ /* 0x000fdc00000e0000 */
[----:B------:R-:W2:Y:S01]  /*10e0*/  LDCU UR5, c[0x0][UR5+0x2b0] ;  /* 0x00005600050577ac */ /* 0x000ea20008000800 */
[----:B------:R-:W-:-:S05]  /*10f0*/  CS2R.32 R3, SR_CgaSize ;  /* 0x0000000000037805 */ /* 0x000fca0000008a00 */
[----:B------:R-:W-:-:S05]  /*1100*/  IMAD R3, R3, -0xa0, RZ ;  /* 0xffffff6003037824 */ /* 0x000fca00078e02ff */
[----:B------:R-:W-:-:S14]  /*1110*/  R2UR UR4, R3 ;  /* 0x00000000030472ca */ /* 0x000fdc00000e0000 */
[----:B------:R-:W3:Y:S01]  /*1120*/  LDCU UR4, c[0x0][UR4+0x2b4] ;  /* 0x00005680040477ac */ /* 0x000ee20008000800 */
[----:B------:R-:W4:Y:S01]  /*1130*/  S2UR UR45, SR_CTAID.Y ;  /* 0x00000000002d79c3 */ /* 0x000f220000002600 */
[----:B------:R-:W-:-:S05]  /*1140*/  CS2R.32 R3, SR_CgaSize ;  /* 0x0000000000037805 */ /* 0x000fca0000008a00 */
[----:B------:R-:W-:-:S05]  /*1150*/  IMAD R3, R3, -0xa0, RZ ;  /* 0xffffff6003037824 */ /* 0x000fca00078e02ff */
[----:B------:R-:W-:-:S14]  /*1160*/  R2UR UR60, R3 ;  /* 0x00000000033c72ca */ /* 0x000fdc00000e0000 */
[----:B------:R-:W3:Y:S01]  /*1170*/  LDCU UR60, c[0x0][UR60+0x2a0] ;  /* 0x000054003c3c77ac */ /* 0x000ee20008000800 */
[----:B------:R-:W-:-:S05]  /*1180*/  CS2R.32 R3, SR_CgaSize ;  /* 0x0000000000037805 */ /* 0x000fca0000008a00 */
[----:B------:R-:W-:-:S05]  /*1190*/  IMAD R3, R3, -0xa0, RZ ;  /* 0xffffff6003037824 */ /* 0x000fca00078e02ff */
[----:B------:R-:W-:-:S14]  /*11a0*/  R2UR UR57, R3 ;  /* 0x00000000033972ca */ /* 0x000fdc00000e0000 */
[----:B------:R-:W3:Y:S01]  /*11b0*/  LDCU UR57, c[0x0][UR57+0x2a4] ;  /* 0x00005480393977ac */ /* 0x000ee20008000800 */
[----:B------:R-:W-:Y:S01]  /*11c0*/  USHF.L.U32 UR24, UR48, 0xb, URZ ;  /* 0x0000000b30187899 */ /* 0x000fe200080006ff */
[----:B------:R-:W3:Y:S01]  /*11d0*/  LDCU UR19, c[0x0][0xb24] ;  /* 0x00016480ff1377ac */ /* 0x000ee20008000800 */
[----:B------:R-:W3:Y:S01]  /*11e0*/  LDCU UR42, c[0x0][0xb24] ;  /* 0x00016480ff2a77ac */ /* 0x000ee20008000800 */
[----:B-1----:R-:W-:Y:S01]  /*11f0*/  I2FP.F32.U32 R3, UR46 ;  /* 0x0000002e00037c45 */ /* 0x002fe20008201000 */
[----:B------:R-:W1:Y:S04]  /*1200*/  LDCU UR22, c[0x0][0xb30] ;  /* 0x00016600ff1677ac */ /* 0x000e680008000800 */
[----:B--2---:R-:W-:Y:S01]  /*1210*/  FMUL R3, R3, UR5 ;  /* 0x0000000503037c20 */ /* 0x004fe20008400000 */
[----:B------:R-:W-:Y:S01]  /*1220*/  ULOP3.LUT UR24, UR24, 0x800, URZ, 0xc0, !UPT ;  /* 0x0000080018187892 */ /* 0x000fe2000f8ec0ff */
[----:B----4-:R-:W-:-:S04]  /*1230*/  I2FP.F32.U32 R2, UR45 ;  /* 0x0000002d00027c45 */ /* 0x010fc80008201000 */
[----:B------:R-:W2:Y:S01]  /*1240*/  F2I.U32.TRUNC.NTZ R3, R3 ;  /* 0x0000000300037305 */ /* 0x000ea2000020f000 */
[----:B---3--:R-:W-:-:S07]  /*1250*/  FMUL R2, R2, UR4 ;  /* 0x0000000402027c20 */ /* 0x008fce0008400000 */
[----:B------:R-:W3:Y:S01]  /*1260*/  F2I.U32.TRUNC.NTZ R2, R2 ;  /* 0x0000000200027305 */ /* 0x000ee2000020f000 */
[----:B--2---:R-:W-:Y:S02]  /*1270*/  R2UR UR5, R3 ;  /* 0x00000000030572ca */ /* 0x004fe400000e0000 */
[----:B---3--:R-:W-:Y:S02]  /*1280*/  R2UR UR4, R2 ;  /* 0x00000000020472ca */ /* 0x008fe400000e0000 */
[----:B------:R-:W-:-:S09]  /*1290*/  PRMT R2, RZ, 0x7610, R2 ;  /* 0x00007610ff027816 */ /* 0x000fd20000000002 */
[----:B------:R-:W-:-:S04]  /*12a0*/  UIADD3 UR5, UPT, UPT, -UR5, URZ, URZ ;  /* 0x000000ff05057290 */ /* 0x000fc8000fffe1ff */
[----:B------:R-:W-:Y:S02]  /*12b0*/  UIMAD UR60, UR60, UR5, UR46 ;  /* 0x000000053c3c72a4 */ /* 0x000fe4000f8e022e */
[----:B------:R-:W-:-:S04]  /*12c0*/  UIADD3 UR4, UPT, UPT, -UR4, URZ, URZ ;  /* 0x000000ff04047290 */ /* 0x000fc8000fffe1ff */
[----:B------:R-:W-:Y:S01]  /*12d0*/  UIMAD UR57, UR57, UR4, UR45 ;  /* 0x00000004393972a4 */ /* 0x000fe2000f8e022d */
[----:B-1----:R-:W-:Y:S11]  /*12e0*/  BRA.U UP5, `(.L_x_18) ;  /* 0x0000000105247547 */ /* 0x002ff6000b800000 */
[----:B------:R-:W-:-:S04]  /*12f0*/  UISETP.NE.AND UP0, UPT, UR57, URZ, UPT ;  /* 0x000000ff3900728c */ /* 0x000fc8000bf05270 */
[----:B------:R-:W-:-:S04]  /*1300*/  UISETP.EQ.OR UP0, UPT, UR60, URZ, !UP0 ;  /* 0x000000ff3c00728c */ /* 0x000fc8000c702670 */
[----:B------:R-:W-:Y:S02]  /*1310*/  USEL UR5, URZ, 0x1, !UP0 ;  /* 0x00000001ff057887 */ /* 0x000fe4000c000000 */
[----:B------:R-:W-:-:S04]  /*1320*/  UISETP.NE.AND UP0, UPT, UR57, URZ, UPT ;  /* 0x000000ff3900728c */ /* 0x000fc8000bf05270 */
[----:B------:R-:W-:Y:S02]  /*1330*/  USEL UR4, URZ, 0x2, UP0 ;  /* 0x00000002ff047887 */ /* 0x000fe40008000000 */
[----:B------:R-:W-:-:S04]  /*1340*/  UISETP.NE.AND UP0, UPT, UR60, 0x1, UPT ;  /* 0x000000013c00788c */ /* 0x000fc8000bf05270 */
[----:B------:R-:W-:-:S04]  /*1350*/  USEL UR4, UR4, 0x2, UP0 ;  /* 0x0000000204047887 */ /* 0x000fc80008000000 */
[----:B------:R-:W-:-:S06]  /*1360*/  UIADD3 UR4, UPT, UPT, UR5, UR4, URZ ;  /* 0x0000000405047290 */ /* 0x000fcc000fffe0ff */
[----:B------:R-:W-:-:S07]  /*1370*/  MOV R2, UR4 ;  /* 0x0000000400027c02 */ /* 0x000fce0008000f00 */
.L_x_18:
[----:B------:R-:W1:Y:S01]  /*1380*/  S2UR UR36, SR_CTAID.Z ;  /* 0x00000000002479c3 */ /* 0x000e620000002700 */
[----:B------:R-:W-:-:S09]  /*1390*/  UISETP.GE.AND UP0, UPT, UR19, 0x1, UPT ;  /* 0x000000011300788c */ /* 0x000fd2000bf06270 */
[----:B------:R-:W-:Y:S05]  /*13a0*/  BRA.U !UP0, `(.L_x_19) ;  /* 0x0000000108d07547 */ /* 0x000fea000b800000 */
[----:B------:R-:W2:Y:S01]  /*13b0*/  LDCU UR20, c[0x0][0xb0c] ;  /* 0x00016180ff1477ac */ /* 0x000ea20008000800 */
[----:B------:R-:W3:Y:S01]  /*13c0*/  LDCU.128 UR12, c[0x0][0xb10] ;  /* 0x00016200ff0c77ac */ /* 0x000ee20008000c00 */
[----:B------:R-:W4:Y:S01]  /*13d0*/  LDCU UR6, c[0x0][0x370] ;  /* 0x00006e00ff0677ac */ /* 0x000f220008000800 */
[----:B------:R-:W1:Y:S01]  /*13e0*/  LDCU UR7, c[0x0][0x374] ;  /* 0x00006e80ff0777ac */ /* 0x000e620008000800 */
[----:B------:R-:W1:Y:S01]  /*13f0*/  LDCU UR21, c[0x0][0xb20] ;  /* 0x00016400ff1577ac */ /* 0x000e620008000800 */
[----:B--2---:R-:W-:Y:S02]  /*1400*/  UISETP.NE.AND UP0, UPT, UR20, 0x1, UPT ;  /* 0x000000011400788c */ /* 0x004fe4000bf05270 */
[----:B---3--:R-:W-:Y:S01]  /*1410*/  UIMAD.WIDE.U32 UR4, UR46, UR12, URZ ;  /* 0x0000000c2e0472a5 */ /* 0x008fe2000f8e00ff */
[----:B------:R-:W2:Y:S01]  /*1420*/  LDCU.64 UR8, c[0x0][0xb28] ;  /* 0x00016500ff0877ac */ /* 0x000ea20008000a00 */
[----:B----4-:R-:W-:Y:S02]  /*1430*/  UIMAD.WIDE.U32 UR10, UR6, UR12, URZ ;  /* 0x0000000c060a72a5 */ /* 0x010fe4000f8e00ff */
[----:B------:R-:W-:-:S02]  /*1440*/  USHF.R.U32.HI UR5, URZ, UR13, UR5 ;  /* 0x0000000dff057299 */ /* 0x000fc40008011605 */
[----:B------:R-:W-:Y:S02]  /*1450*/  UISETP.NE.AND UP2, UPT, UR19, 0x1, UPT ;  /* 0x000000011300788c */ /* 0x000fe4000bf45270 */
[----:B------:R-:W-:Y:S01]  /*1460*/  USEL UR5, UR46, UR5, !UP0 ;  /* 0x000000052e057287 */ /* 0x000fe2000c000000 */
[----:B------:R-:W-:Y:S01]  /*1470*/  UMOV UR10, UR11 ;  /* 0x0000000b000a7c82 */ /* 0x000fe20008000000 */
[----:B------:R-:W-:Y:S02]  /*1480*/  UIMAD.WIDE.U32 UR16, UR45, UR15, URZ ;  /* 0x0000000f2d1072a5 */ /* 0x000fe4000f8e00ff */
[----:B------:R-:W-:Y:S02]  /*1490*/  @UP0 USHF.R.U32.HI UR6, URZ, UR13, UR10 ;  /* 0x0000000dff060299 */ /* 0x000fe4000801160a */
[----:B------:R-:W-:Y:S02]  /*14a0*/  UISETP.NE.AND UP0, UPT, UR14, 0x1, UPT ;  /* 0x000000010e00788c */ /* 0x000fe4000bf05270 */
[----:B-1----:R-:W-:-:S02]  /*14b0*/  UIMAD.WIDE.U32 UR10, UR7, UR15, URZ ;  /* 0x0000000f070a72a5 */ /* 0x002fc4000f8e00ff */
[----:B--2---:R-:W-:Y:S01]  /*14c0*/  UIMAD.WIDE.U32 UR12, UR6, UR8, URZ ;  /* 0x00000008060c72a5 */ /* 0x004fe2000f8e00ff */
[----:B------:R-:W-:Y:S02]  /*14d0*/  UMOV UR4, UR17 ;  /* 0x0000001100047c82 */ /* 0x000fe40008000000 */
[----:B------:R-:W-:Y:S02]  /*14e0*/  USHF.R.U32.HI UR4, URZ, UR21, UR4 ;  /* 0x00000015ff047299 */ /* 0x000fe40008011604 */
[----:B------:R-:W-:Y:S02]  /*14f0*/  UMOV UR10, UR11 ;  /* 0x0000000b000a7c82 */ /* 0x000fe40008000000 */
[----:B------:R-:W-:Y:S01]  /*1500*/  UMOV UR12, UR13 ;  /* 0x0000000d000c7c82 */ /* 0x000fe20008000000 */
[----:B------:R-:W-:Y:S02]  /*1510*/  @UP0 USHF.R.U32.HI UR7, URZ, UR21, UR10 ;  /* 0x00000015ff070299 */ /* 0x000fe4000801160a */
[----:B------:R-:W-:-:S02]  /*1520*/  USEL UR4, UR45, UR4, !UP0 ;  /* 0x000000042d047287 */ /* 0x000fc4000c000000 */
[----:B------:R-:W-:Y:S02]  /*1530*/  UIMAD.WIDE.U32 UR10, UR7, UR8, URZ ;  /* 0x00000008070a72a5 */ /* 0x000fe4000f8e00ff */
[----:B------:R-:W-:Y:S02]  /*1540*/  @UP2 USHF.R.U32.HI UR6, URZ, UR9, UR12 ;  /* 0x00000009ff062299 */ /* 0x000fe4000801160c */
[----:B------:R-:W-:-:S03]  /*1550*/  UIMAD.WIDE.U32 UR12, UR4, UR8, URZ ;  /* 0x00000008040c72a5 */ /* 0x000fc6000f8e00ff */
[----:B------:R-:W-:Y:S02]  /*1560*/  UMOV UR10, UR11 ;  /* 0x0000000b000a7c82 */ /* 0x000fe40008000000 */
[----:B------:R-:W-:Y:S02]  /*1570*/  @UP2 USHF.R.U32.HI UR7, URZ, UR9, UR10 ;  /* 0x00000009ff072299 */ /* 0x000fe4000801160a */
[----:B------:R-:W-:Y:S02]  /*1580*/  UIMAD UR10, UR6, UR19, URZ ;  /* 0x00000013060a72a4 */ /* 0x000fe4000f8e02ff */
[----:B------:R-:W-:-:S04]  /*1590*/  UIMAD UR7, UR7, UR19, URZ ;  /* 0x00000013070772a4 */ /* 0x000fc8000f8e02ff */
[----:B------:R-:W-:-:S03]  /*15a0*/  UISETP.GE.AND UP0, UPT, UR4, UR7, UPT ;  /* 0x000000070400728c */ /* 0x000fc6000bf06270 */
[----:B------:R-:W-:Y:S01]  /*15b0*/  UMOV UR7, UR13 ;  /* 0x0000000d00077c82 */ /* 0x000fe20008000000 */
[----:B------:R-:W-:Y:S02]  /*15c0*/  UISETP.GE.OR UP0, UPT, UR5, UR10, UP0 ;  /* 0x0000000a0500728c */ /* 0x000fe40008706670 */
[----:B------:R-:W-:Y:S02]  /*15d0*/  UIMAD.WIDE.U32 UR10, UR5, UR8, URZ ;  /* 0x00000008050a72a5 */ /* 0x000fe4000f8e00ff */
[----:B------:R-:W-:Y:S02]  /*15e0*/  USHF.R.U32.HI UR7, URZ, UR9, UR7 ;  /* 0x00000009ff077299 */ /* 0x000fe40008011607 */
[----:B------:R-:W-:Y:S02]  /*15f0*/  UIADD3 UR10, UPT, UPT, -UR4, URZ, URZ ;  /* 0x000000ff040a7290 */ /* 0x000fe4000fffe1ff */
[----:B------:R-:W-:Y:S02]  /*1600*/  USEL UR7, UR4, UR7, !UP2 ;  /* 0x0000000704077287 */ /* 0x000fe4000d000000 */
[----:B------:R-:W-:Y:S01]  /*1610*/  UIMAD UR10, UR14, UR10, UR45 ;  /* 0x0000000a0e0a72a4 */ /* 0x000fe2000f8e022d */
[----:B------:R-:W-:Y:S01]  /*1620*/  @!UP0 UMOV UR8, UR11 ;  /* 0x0000000b00088c82 */ /* 0x000fe20008000000 */
[----:B------:R-:W-:-:S02]  /*1630*/  UIADD3 UR11, UPT, UPT, -UR5, URZ, URZ ;  /* 0x000000ff050b7290 */ /* 0x000fc4000fffe1ff */
[----:B------:R-:W-:Y:S02]  /*1640*/  @!UP0 USHF.R.U32.HI UR8, URZ, UR9, UR8 ;  /* 0x00000009ff088299 */ /* 0x000fe40008011608 */
[----:B------:R-:W-:Y:S02]  /*1650*/  UIADD3 UR9, UPT, UPT, -UR7, URZ, URZ ;  /* 0x000000ff07097290 */ /* 0x000fe4000fffe1ff */
[----:B------:R-:W-:Y:S02]  /*1660*/  @!UP0 USEL UR8, UR5, UR8, !UP2 ;  /* 0x0000000805088287 */ /* 0x000fe4000d000000 */
[----:B------:R-:W-:Y:S02]  /*1670*/  UIMAD UR9, UR19, UR9, UR4 ;  /* 0x00000009130972a4 */ /* 0x000fe4000f8e0204 */
[----:B------:R-:W-:Y:S02]  /*1680*/  @!UP0 UIADD3 UR7, UPT, UPT, UR7, -UR8, URZ ;  /* 0x8000000807078290 */ /* 0x000fe4000fffe0ff */
[----:B------:R-:W-:-:S02]  /*1690*/  @!UP0 UIMAD UR6, UR9, UR6, UR8 ;  /* 0x00000006090682a4 */ /* 0x000fc4000f8e0208 */
[----:B------:R-:W-:Y:S02]  /*16a0*/  @!UP0 UIMAD UR4, UR7, UR19, UR5 ;  /* 0x00000013070482a4 */ /* 0x000fe4000f8e0205 */
[----:B------:R-:W-:Y:S02]  /*16b0*/  UIMAD UR46, UR20, UR11, UR46 ;  /* 0x0000000b142e72a4 */ /* 0x000fe4000f8e022e */
[----:B------:R-:W-:Y:S01]  /*16c0*/  UIMAD UR45, UR4, UR14, UR10 ;  /* 0x0000000e042d72a4 */ /* 0x000fe2000f8e020a */
[----:B------:R-:W-:Y:S02]  /*16d0*/  @!UP0 UMOV UR5, UR6 ;  /* 0x0000000600058c82 */ /* 0x000fe40008000000 */
[----:B------:R-:W-:-:S12]  /*16e0*/  UIMAD UR46, UR5, UR20, UR46 ;  /* 0x00000014052e72a4 */ /* 0x000fd8000f8e022e */
.L_x_19:
[----:B------:R-:W-:-:S09]  /*16f0*/  UISETP.NE.AND UP0, UPT, UR22, 0x1, UPT ;  /* 0x000000011600788c */ /* 0x000fd2000bf05270 */
[----:B------:R-:W-:Y:S05]  /*1700*/  BRA.U UP0, `(.L_x_20) ;  /* 0x0000000100407547 */ /* 0x000fea000b800000 */
[----:B------:R-:W2:Y:S01]  /*1710*/  LDCU.128 UR8, c[0x0][0xb10] ;  /* 0x00016200ff0877ac */ /* 0x000ea20008000c00 */
[----:B------:R-:W3:Y:S01]  /*1720*/  LDCU UR12, c[0x0][0xb0c] ;  /* 0x00016180ff0c77ac */ /* 0x000ee20008000800 */
[----:B------:R-:W4:Y:S01]  /*1730*/  LDCU UR13, c[0x0][0xb20] ;  /* 0x00016400ff0d77ac */ /* 0x000f220008000800 */
[----:B--2---:R-:W-:Y:S02]  /*1740*/  UIMAD.WIDE.U32 UR4, UR46, UR8, URZ ;  /* 0x000000082e0472a5 */ /* 0x004fe4000f8e00ff */
[----:B------:R-:W-:Y:S02]  /*1750*/  UIMAD.WIDE.U32 UR6, UR45, UR11, URZ ;  /* 0x0000000b2d0672a5 */ /* 0x000fe4000f8e00ff */
[----:B---3--:R-:W-:Y:S02]  /*1760*/  UISETP.NE.AND UP0, UPT, UR12, 0x1, UPT ;  /* 0x000000010c00788c */ /* 0x008fe4000bf05270 */
[----:B------:R-:W-:-:S03]  /*1770*/  USHF.R.U32.HI UR5, URZ, UR9, UR5 ;  /* 0x00000009ff057299 */ /* 0x000fc60008011605 */
[----:B------:R-:W-:Y:S01]  /*1780*/  UMOV UR4, UR7 ;  /* 0x0000000700047c82 */ /* 0x000fe20008000000 */
[----:B------:R-:W-:Y:S02]  /*1790*/  USEL UR5, UR46, UR5, !UP0 ;  /* 0x000000052e057287 */ /* 0x000fe4000c000000 */
[----:B------:R-:W-:Y:S02]  /*17a0*/  UISETP.NE.AND UP0, UPT, UR10, 0x1, UPT ;  /* 0x000000010a00788c */ /* 0x000fe4000bf05270 */
[----:B----4-:R-:W-:-:S04]  /*17b0*/  USHF.R.U32.HI UR4, URZ, UR13, UR4 ;  /* 0x0000000dff047299 */ /* 0x010fc80008011604 */
[----:B------:R-:W-:-:S04]  /*17c0*/  USEL UR4, UR45, UR4, !UP0 ;  /* 0x000000042d047287 */ /* 0x000fc8000c000000 */
[----:B------:R-:W-:Y:S02]  /*17d0*/  UIADD3 UR6, UPT, UPT, UR5, -UR4, URZ ;  /* 0x8000000405067290 */ /* 0x000fe4000fffe0ff */
[----:B------:R-:W-:Y:S02]  /*17e0*/  UIADD3 UR4, UPT, UPT, -UR5, UR4, URZ ;  /* 0x0000000405047290 */ /* 0x000fe4000fffe1ff */
[----:B------:R-:W-:Y:S02]  /*17f0*/  UIMAD UR45, UR6, UR10, UR45 ;  /* 0x0000000a062d72a4 */ /* 0x000fe4000f8e022d */
[----:B------:R-:W-:-:S12]  /*1800*/  UIMAD UR46, UR4, UR12, UR46 ;  /* 0x0000000c042e72a4 */ /* 0x000fd8000f8e022e */
.L_x_20:
[----:B------:R-:W-:Y:S01]  /*1810*/  UISETP.NE.AND UP0, UPT, UR18, 0x2, UPT ;  /* 0x000000021200788c */ /* 0x000fe2000bf05270 */
[----:B------:R-:W-:Y:S09]  /*1820*/  BRA.U !UP6, `(.L_x_21) ;  /* 0x000000010e0c7547 */ /* 0x000ff2000b800000 */
[----:B------:R-:W-:Y:S01]  /*1830*/  UCGABAR_WAIT ;  /* 0x0000000000007dc7 */ /* 0x000fe20008000000 */
[----:B------:R-:W-:Y:S01]  /*1840*/  CCTL.IVALL ;  /* 0x00000000ff00798f */ /* 0x000fe20002000000 */
[----:B------:R-:W-:Y:S05]  /*1850*/  BRA `(.L_x_22) ;  /* 0x0000000000047947 */ /* 0x000fea0003800000 */
.L_x_21:
[----:B------:R-:W-:Y:S06]  /*1860*/  BAR.SYNC.DEFER_BLOCKING 0x0 ;  /* 0x0000000000007b1d */ /* 0x000fec0000010000 */
.L_x_22:
[----:B------:R-:W-:Y:S05]  /*1870*/  BRA.U UP0, `(.L_x_23) ;  /* 0x0000001d00fc7547 */ /* 0x000fea000b800000 */
[----:B------:R-:W2:Y:S01]  /*1880*/  LDCU UR6, c[0x0][0x38c] ;  /* 0x00007180ff0677ac */ /* 0x000ea20008000800 */
[----:B------:R-:W-:Y:S01]  /*1890*/  PLOP3.LUT P1, PT, PT, PT, UP3, 0x80, 0x8 ;  /* 0x000000000008781c */ /* 0x000fe20003f2f038 */
[----:B------:R-:W-:Y:S01]  /*18a0*/  IMAD.MOV.U32 R12, RZ, RZ, 0x1 ;  /* 0x00000001ff0c7424 */ /* 0x000fe200078e00ff */
[----:B------:R-:W-:Y:S01]  /*18b0*/  ISETP.EQ.OR P2, PT, R0, RZ, P3 ;  /* 0x000000ff0000720c */ /* 0x000fe20001f42670 */
[----:B------:R-:W-:Y:S01]  /*18c0*/  UISETP.NE.AND UP1, UPT, UR18, URZ, UPT ;  /* 0x000000ff1200728c */ /* 0x000fe2000bf25270 */
[----:B------:R-:W-:Y:S01]  /*18d0*/  PLOP3.LUT P1, PT, P1, PT, PT, 0x8, 0x80 ;  /* 0x000000000080781c */ /* 0x000fe20000f2e170 */
[----:B------:R-:W-:Y:S01]  /*18e0*/  USEL UR25, URZ, 0x1, UP4 ;  /* 0x00000001ff197887 */ /* 0x000fe2000a000000 */
[----:B------:R-:W-:Y:S01]  /*18f0*/  CS2R R10, SRZ ;  /* 0x00000000000a7805 */ /* 0x000fe2000001ff00 */
[----:B------:R-:W-:Y:S01]  /*1900*/  IMAD.MOV.U32 R9, RZ, RZ, RZ ;  /* 0x000000ffff097224 */ /* 0x000fe200078e00ff */
[----:B------:R-:W3:Y:S01]  /*1910*/  LDCU UR39, c[0x0][0x370] ;  /* 0x00006e00ff2777ac */ /* 0x000ee20008000800 */
[----:B------:R-:W-:Y:S01]  /*1920*/  IMAD.MOV.U32 R8, RZ, RZ, 0x1 ;  /* 0x00000001ff087424 */ /* 0x000fe200078e00ff */
[----:B------:R-:W4:Y:S01]  /*1930*/  LDCU.64 UR28, c[0x0][0x348] ;  /* 0x00006900ff1c77ac */ /* 0x000f220008000a00 */
[----:B------:R-:W-:-:S02]  /*1940*/  USHF.R.U32.HI UR44, URZ, 0x6, UR24 ;  /* 0x00000006ff2c7899 */ /* 0x000fc40008011618 */
[----:B--2---:R-:W-:Y:S02]  /*1950*/  UIADD3 UR5, UPT, UPT, UR6, 0x3f, URZ ;  /* 0x0000003f06057890 */ /* 0x004fe4000fffe0ff */
[----:B------:R-:W-:Y:S02]  /*1960*/  UIADD3 UR47, UPT, UPT, UR6, 0x7e, URZ ;  /* 0x0000007e062f7890 */ /* 0x000fe4000fffe0ff */
[----:B------:R-:W-:Y:S01]  /*1970*/  USHF.R.S32.HI UR4, URZ, 0x1f, UR5 ;  /* 0x0000001fff047899 */ /* 0x000fe20008011405 */
[----:B------:R-:W2:Y:S03]  /*1980*/  LDCU UR38, c[0x0][0x374] ;  /* 0x00006e80ff2677ac */ /* 0x000ea60008000800 */
[----:B------:R-:W-:Y:S02]  /*1990*/  ULEA.HI UR4, UR4, UR5, URZ, 0x6 ;  /* 0x0000000504047291 */ /* 0x000fe4000f8f30ff */
[----:B------:R-:W-:-:S02]  /*19a0*/  USEL UR25, UR25, 0x2, UP1 ;  /* 0x0000000219197887 */ /* 0x000fc40008800000 */
[----:B------:R-:W-:Y:S02]  /*19b0*/  USHF.R.S32.HI UR41, URZ, 0x6, UR4 ;  /* 0x00000006ff297899 */ /* 0x000fe40008011404 */
[----:B------:R-:W-:Y:S02]  /*19c0*/  UIADD3 UR4, UPT, UPT, UR6, -0x1, URZ ;  /* 0xffffffff06047890 */ /* 0x000fe4000fffe0ff */
[----:B------:R-:W-:Y:S02]  /*19d0*/  UISETP.LT.U32.AND UP0, UPT, UR41, 0x1b, UPT ;  /* 0x0000001b2900788c */ /* 0x000fe4000bf01070 */
[----:B------:R-:W-:Y:S02]  /*19e0*/  UISETP.GE.U32.AND UP2, UPT, UR4, -0x7f, UPT ;  /* 0xffffff810400788c */ /* 0x000fe4000bf46070 */
[----:B------:R-:W-:Y:S01]  /*19f0*/  USEL UR40, UR41, 0x1b, UP0 ;  /* 0x0000001b29287887 */ /* 0x000fe20008000000 */
[----:B------:R-:W-:-:S03]  /*1a00*/  UMOV UR5, URZ ;  /* 0x000000ff00057c82 */ /* 0x000fc60008000000 */
[----:B------:R-:W-:Y:S02]  /*1a10*/  UIADD3 UR21, UPT, UPT, UR40, -0x1, URZ ;  /* 0xffffffff28157890 */ /* 0x000fe4000fffe0ff */
[----:B------:R-:W-:-:S03]  /*1a20*/  UIADD3 UR43, UPT, UPT, UR41, -UR40, URZ ;  /* 0x80000028292b7290 */ /* 0x000fc6000fffe0ff */
[----:B------:R-:W-:-:S04]  /*1a30*/  @UP2 UIADD3 UR21, UPT, UPT, UR40, URZ, URZ ;  /* 0x000000ff28152290 */ /* 0x000fc8000fffe0ff */
[----:B--234-:R-:W-:-:S12]  /*1a40*/  UIADD3 UR21, UPT, UPT, UR21, 0x1, URZ ;  /* 0x0000000115157890 */ /* 0x01cfd8000fffe0ff */
.L_x_43:
[----:B------:R-:W-:Y:S01]  /*1a50*/  UISETP.NE.AND UP0, UPT, UR48, URZ, UPT ;  /* 0x000000ff3000728c */ /* 0x000fe2000bf05270 */
[----:B------:R-:W2:Y:S08]  /*1a60*/  S2UR UR48, SR_CgaCtaId ;  /* 0x00000000003079c3 */ /* 0x000eb00000008800 */
[----:B------:R-:W-:Y:S05]  /*1a70*/  BRA.U UP0, `(.L_x_24) ;  /* 0x0000000100347547 */ /* 0x000fea000b800000 */
[----:B------:R-:W3:Y:S01]  /*1a80*/  S2R R0, SR_CgaCtaId ;  /* 0x0000000000007919 */ /* 0x000ee20000008800 */
[----:B------:R-:W-:-:S04]  /*1a90*/  MOV R2, 0x400 ;  /* 0x0000040000027802 */ /* 0x000fc80000000f00 */
[----:B---3--:R-:W-:Y:S02]  /*1aa0*/  LEA R0, R0, R2, 0x18 ;  /* 0x0000000200007211 */ /* 0x008fe400078ec0ff */
[----:B------:R-:W-:-:S03]  /*1ab0*/  SHF.L.U32 R2, R8, 0x1f, RZ ;  /* 0x0000001f08027819 */ /* 0x000fc600000006ff */
[----:B------:R-:W-:-:S04]  /*1ac0*/  IMAD R0, R9, 0x8, R0 ;  /* 0x0000000809007824 */ /* 0x000fc800078e0200 */
[----:B------:R-:W3:Y:S02]  /*1ad0*/  SYNCS.PHASECHK.TRANS64.TRYWAIT P0, [R0+URZ+0x240], R2 ;  /* 0x00024002000075a7 */ /* 0x000ee400080011ff */
[----:B---3--:R-:W-:Y:S05]  /*1ae0*/  @!P0 BRA `(.L_x_25) ;  /* 0x0000005c00188947 */ /* 0x008fea0003800000 */
.L_x_126:
[----:B------:R-:W-:Y:S01]  /*1af0*/  VIADD R9, R9, 0x1 ;  /* 0x0000000109097836 */ /* 0x000fe20000000000 */
[----:B------:R3:W-:Y:S04]  /*1b00*/  SYNCS.ARRIVE.TRANS64.A1T0 RZ, [R0+URZ+0x230], RZ ;  /* 0x000230ff00ff79a7 */ /* 0x0007e800081000ff */
[----:B------:R-:W-:-:S04]  /*1b10*/  ISETP.NE.AND P0, PT, R9, 0x2, PT ;  /* 0x000000020900780c */ /* 0x000fc80003f05270 */
[----:B------:R-:W-:Y:S02]  /*1b20*/  SEL R9, R9, RZ, P0 ;  /* 0x000000ff09097207 */ /* 0x000fe40000000000 */
[----:B---3--:R-:W-:-:S04]  /*1b30*/  SEL R0, RZ, 0x1, P0 ;  /* 0x00000001ff007807 */ /* 0x008fc80000000000 */
[----:B------:R-:W-:-:S07]  /*1b40*/  LOP3.LUT R8, R8, R0, RZ, 0x3c, !PT ;  /* 0x0000000008087212 */ /* 0x000fce00078e3cff */
.L_x_24:
[----:B------:R-:W-:Y:S01]  /*1b50*/  UMOV UR6, 0x400 ;  /* 0x0000040000067882 */ /* 0x000fe20000000000 */
[----:B------:R-:W-:Y:S01]  /*1b60*/  SHF.L.U32 R0, R12, 0x1f, RZ ;  /* 0x0000001f0c007819 */ /* 0x000fe200000006ff */
[----:B--2---:R-:W-:Y:S02]  /*1b70*/  ULEA UR6, UR48, UR6, 0x18 ;  /* 0x0000000630067291 */ /* 0x004fe4000f8ec0ff */
[----:B------:R-:W-:Y:S02]  /*1b80*/  UISETP.GE.U32.AND UP0, UPT, UR47, 0x7f, UPT ;  /* 0x0000007f2f00788c */ /* 0x000fe4000bf06070 */
[----:B------:R-:W-:Y:S02]  /*1b90*/  ULEA UR4, UR5, UR6, 0x3 ;  /* 0x0000000605047291 */ /* 0x000fe4000f8e18ff */
[----:B------:R-:W-:Y:S02]  /*1ba0*/  USHF.L.U32 UR35, UR46, 0x6, URZ ;  /* 0x000000062e237899 */ /* 0x000fe400080006ff */
[----:B------:R-:W-:Y:S01]  /*1bb0*/  ULEA UR11, UR45, UR44, 0x6 ;  /* 0x0000002c2d0b7291 */ /* 0x000fe2000f8e30ff */
[----:B------:R-:W-:-:S04]  /*1bc0*/  UMOV UR13, URZ ;  /* 0x000000ff000d7c82 */ /* 0x000fc80008000000 */
[----:B------:R2:W3:Y:S01]  /*1bd0*/  SYNCS.PHASECHK.TRANS64.TRYWAIT P0, [UR4+0xd8], R0 ;  /* 0x0000d800ff0075a7 */ /* 0x0004e20008001104 */
[----:B------:R-:W-:Y:S06]  /*1be0*/  BRA.U !UP0, `(.L_x_26) ;  /* 0x0000000108bc7547 */ /* 0x000fec000b800000 */
[----:B------:R-:W-:Y:S01]  /*1bf0*/  UMOV UR7, URZ ;  /* 0x000000ff00077c82 */ /* 0x000fe20008000000 */
[----:B------:R-:W-:-:S05]  /*1c00*/  UMOV UR4, UR5 ;  /* 0x0000000500047c82 */ /* 0x000fca0008000000 */
.L_x_32:
[----:B------:R-:W-:Y:S01]  /*1c10*/  ULEA UR33, UR4, UR6, 0x3 ;  /* 0x0000000604217291 */ /* 0x000fe2000f8e18ff */
[----:B---3--:R-:W-:Y:S01]  /*1c20*/  @!P3 MOV R2, 0x2000 ;  /* 0x000020000002b802 */ /* 0x008fe20000000f00 */
[----:B-1-34-:R-:W-:Y:S10]  /*1c30*/  @P0 BRA `(.L_x_27) ;  /* 0x00000000000c0947 */ /* 0x01aff40003800000 */
[----:B------:R-:W-:-:S04]  /*1c40*/  SHF.L.U32 R3, R12, 0x1f, RZ ;  /* 0x0000001f0c037819 */ /* 0x000fc800000006ff */
[----:B------:R-:W3:Y:S02]  /*1c50*/  SYNCS.PHASECHK.TRANS64.TRYWAIT P0, [UR33+0xd8], R3 ;  /* 0x0000d803ff0075a7 */ /* 0x000ee40008001121 */
[----:B---3--:R-:W-:Y:S05]  /*1c60*/  @!P0 BRA `(.L_x_28) ;  /* 0x0000005800cc8947 */ /* 0x008fea0003800000 */
.L_x_27:
[----:B------:R3:W-:Y:S01]  /*1c70*/  @!P3 SYNCS.ARRIVE.TRANS64 RZ, [UR33], R2 ;  /* 0x00000002ffffb9a7 */ /* 0x0007e20008000021 */
[----:B------:R-:W-:-:S04]  /*1c80*/  ULOP3.LUT UR5, UR25, 0x2, URZ, 0xfc, !UPT ;  /* 0x0000000219057892 */ /* 0x000fc8000f8efcff */
[----:B------:R-:W-:-:S09]  /*1c90*/  UISETP.NE.AND UP0, UPT, UR5, 0x2, UPT ;  /* 0x000000020500788c */ /* 0x000fd2000bf05270 */
[----:B------:R-:W-:Y:S05]  /*1ca0*/  BRA.U UP0, `(.L_x_29) ;  /* 0x0000000100047547 */ /* 0x000fea000b800000 */
[----:B-1----:R-:W-:Y:S05]  /*1cb0*/  BPT.TRAP 0x1 ;  /* 0x000000040000795c */ /* 0x002fea0000300000 */
.L_x_29:
[----:B------:R-:W-:Y:S04]  /*1cc0*/  BSSY.RECONVERGENT B0, `(.L_x_30) ;  /* 0x0000003000007945 */ /* 0x000fe80003800200 */
[----:B------:R-:W-:Y:S05]  /*1cd0*/  @P2 BRA `(.L_x_31) ;  /* 0x0000000000042947 */ /* 0x000fea0003800000 */
[----:B-1----:R-:W-:Y:S05]  /*1ce0*/  BPT.TRAP 0x1 ;  /* 0x000000040000795c */ /* 0x002fea0000300000 */
.L_x_31:
[----:B-1----:R-:W-:Y:S05]  /*1cf0*/  BSYNC.RECONVERGENT B0 ;  /* 0x0000000000007941 */ /* 0x002fea0003800200 */
.L_x_30:
[----:B------:R-:W-:Y:S02]  /*1d00*/  UIADD3 UR5, UPT, UPT, UR4, 0x1, URZ ;  /* 0x0000000104057890 */ /* 0x000fe4000fffe0ff */
[----:B------:R-:W-:Y:S02]  /*1d10*/  USHF.L.U32 UR34, UR7, 0x6, URZ ;  /* 0x0000000607227899 */ /* 0x000fe400080006ff */
[----:B------:R-:W-:Y:S02]  /*1d20*/  UISETP.NE.AND UP0, UPT, UR5, 0x1b, UPT ;  /* 0x0000001b0500788c */ /* 0x000fe4000bf05270 */
[----:B------:R-:W-:Y:S02]  /*1d30*/  USHF.L.U32 UR32, UR4, 0xc, URZ ;  /* 0x0000000c04207899 */ /* 0x000fe400080006ff */
[----:B------:R-:W-:Y:S02]  /*1d40*/  USEL UR9, URZ, 0x1, UP0 ;  /* 0x00000001ff097887 */ /* 0x000fe40008000000 */
[----:B------:R-:W-:-:S02]  /*1d50*/  USEL UR5, UR5, URZ, UP0 ;  /* 0x000000ff05057287 */ /* 0x000fc40008000000 */
[----:B------:R-:W-:Y:S02]  /*1d60*/  UIADD3 UR14, UP0, UPT, UR28, 0x180, URZ ;  /* 0x000001801c0e7890 */ /* 0x000fe4000ff1e0ff */
[----:B------:R-:W-:Y:S01]  /*1d70*/  ULEA UR8, UR5, UR6, 0x3 ;  /* 0x0000000605087291 */ /* 0x000fe2000f8e18ff */
[----:B------:R-:W-:Y:S01]  /*1d80*/  LOP3.LUT R12, R12, UR9, RZ, 0x3c, !PT ;  /* 0x000000090c0c7c12 */ /* 0x000fe2000f8e3cff */
[----:B------:R-:W-:Y:S02]  /*1d90*/  UIADD3 UR7, UPT, UPT, UR7, 0x1, URZ ;  /* 0x0000000107077890 */ /* 0x000fe4000fffe0ff */
[----:B------:R-:W-:Y:S01]  /*1da0*/  UIADD3 UR16, UP1, UPT, UR28, 0x80, URZ ;  /* 0x000000801c107890 */ /* 0x000fe2000ff3e0ff */
[----:B--2---:R-:W-:Y:S01]  /*1db0*/  SHF.L.U32 R0, R12, 0x1f, RZ ;  /* 0x0000001f0c007819 */ /* 0x004fe200000006ff */
[----:B------:R-:W-:Y:S02]  /*1dc0*/  UIADD3.X UR15, UPT, UPT, URZ, UR29, URZ, UP0, !UPT ;  /* 0x0000001dff0f7290 */ /* 0x000fe400087fe4ff */
[----:B------:R-:W-:Y:S01]  /*1dd0*/  UISETP.NE.AND UP0, UPT, UR7, UR21, UPT ;  /* 0x000000150700728c */ /* 0x000fe2000bf05270 */
[----:B------:R4:W1:Y:S01]  /*1de0*/  SYNCS.PHASECHK.TRANS64.TRYWAIT P0, [UR8+0xd8], R0 ;  /* 0x0000d800ff0075a7 */ /* 0x0008620008001108 */
[----:B------:R-:W-:-:S02]  /*1df0*/  ULOP3.LUT UR8, UR32, UR24, URZ, 0xfc, !UPT ;  /* 0x0000001820087292 */ /* 0x000fc4000f8efcff */
[----:B------:R-:W-:Y:S02]  /*1e00*/  UIADD3.X UR17, UPT, UPT, URZ, UR29, URZ, UP1, !UPT ;  /* 0x0000001dff117290 */ /* 0x000fe40008ffe4ff */
[----:B------:R-:W-:Y:S02]  /*1e10*/  UIADD3 UR32, UPT, UPT, UR6, 0x2600, UR32 ;  /* 0x0000260006207890 */ /* 0x000fe4000fffe020 */
[----:B------:R-:W-:Y:S01]  /*1e20*/  UIADD3 UR8, UPT, UPT, UR6, 0x1d600, UR8 ;  /* 0x0001d60006087890 */ /* 0x000fe2000fffe008 */
[----:B------:R-:W-:Y:S01]  /*1e30*/  UMOV UR18, 0x0 ;  /* 0x0000000000127882 */ /* 0x000fe20000000000 */
[----:B------:R-:W-:Y:S01]  /*1e40*/  UMOV UR19, 0x10000000 ;  /* 0x1000000000137882 */ /* 0x000fe20000000000 */
[----:B------:R-:W-:Y:S01]  /*1e50*/  UMOV UR4, 0x30000 ;  /* 0x0003000000047882 */ /* 0x000fe20000000000 */
[----:B------:R-:W-:Y:S01]  /*1e60*/  UMOV UR12, UR36 ;  /* 0x00000024000c7c82 */ /* 0x000fe20008000000 */
[----:B------:R-:W-:Y:S01]  /*1e70*/  UMOV UR9, UR33 ;  /* 0x0000002100097c82 */ /* 0x000fe20008000000 */
[----:B------:R-:W-:Y:S01]  /*1e80*/  UMOV UR10, UR34 ;  /* 0x00000022000a7c82 */ /* 0x000fe20008000000 */
[----:B------:R-:W-:Y:S01]  /*1e90*/  UTMALDG.3D [UR32], [UR16], desc[UR18] ;  /* 0x00001220100075b4 */ /* 0x000fe20008011000 */
[----:B------:R-:W-:Y:S01]  /*1ea0*/  UMOV UR13, UR21 ;  /* 0x00000015000d7c82 */ /* 0x000fe20008000000 */
[----:B------:R2:W-:Y:S02]  /*1eb0*/  UTMALDG.3D.MULTICAST [UR8], [UR14], UR4, desc[UR18] ;  /* 0x000012080e0073b4 */ /* 0x0005e40008011804 */
[----:B--2---:R-:W-:Y:S01]  /*1ec0*/  UMOV UR4, UR5 ;  /* 0x0000000500047c82 */ /* 0x004fe20008000000 */
[----:B------:R-:W-:Y:S05]  /*1ed0*/  BRA.U UP0, `(.L_x_32) ;  /* 0xfffffffd004c7547 */ /* 0x000fea000b83ffff */
.L_x_26:
[----:B------:R-:W-:Y:S01]  /*1ee0*/  ULEA UR4, UR5, UR6, 0x3 ;  /* 0x0000000605047291 */ /* 0x000fe2000f8e18ff */
[----:B--2-4-:R-:W-:Y:S01]  /*1ef0*/  SHF.L.U32 R0, R12, 0x1f, RZ ;  /* 0x0000001f0c007819 */ /* 0x014fe200000006ff */
[----:B------:R-:W-:Y:S01]  /*1f00*/  @!P1 SYNCS.ARRIVE.TRANS64.A1T0 RZ, [UR6+0x1c8], RZ ;  /* 0x0001c8ffffff99a7 */ /* 0x000fe20008100006 */
[----:B------:R-:W-:-:S06]  /*1f10*/  UISETP.GT.AND UP0, UPT, UR41, UR40, UPT ;  /* 0x000000282900728c */ /* 0x000fcc000bf04270 */
[----:B-1-3--:R1:W2:Y:S03]  /*1f20*/  SYNCS.PHASECHK.TRANS64.TRYWAIT P0, [UR4+0xd8], R0 ;  /* 0x0000d800ff0075a7 */ /* 0x00a2a60008001104 */
[----:B------:R-:W-:Y:S05]  /*1f30*/  BRA.U !UP0, `(.L_x_33) ;  /* 0x0000000108c07547 */ /* 0x000fea000b800000 */
[----:B------:R-:W-:Y:S01]  /*1f40*/  UIADD3 UR26, UPT, UPT, UR43, UR13, URZ ;  /* 0x0000000d2b1a7290 */ /* 0x000fe2000fffe0ff */
[----:B------:R-:W-:-:S11]  /*1f50*/  UMOV UR4, UR5 ;  /* 0x0000000500047c82 */ /* 0x000fd60008000000 */
.L_x_39:
[----:B------:R-:W-:Y:S01]  /*1f60*/  ULEA UR17, UR4, UR6, 0x3 ;  /* 0x0000000604117291 */ /* 0x000fe2000f8e18ff */
[----:B--2---:R-:W-:Y:S01]  /*1f70*/  @!P3 MOV R2, 0x2000 ;  /* 0x000020000002b802 */ /* 0x004fe20000000f00 */
[----:B--234-:R-:W-:Y:S10]  /*1f80*/  @P0 BRA `(.L_x_34) ;  /* 0x00000000000c0947 */ /* 0x01cff40003800000 */
[----:B------:R-:W-:-:S04]  /*1f90*/  SHF.L.U32 R3, R12, 0x1f, RZ ;  /* 0x0000001f0c037819 */ /* 0x000fc800000006ff */
[----:B------:R-:W2:Y:S02]  /*1fa0*/  SYNCS.PHASECHK.TRANS64.TRYWAIT P0, [UR17+0xd8], R3 ;  /* 0x0000d803ff0075a7 */ /* 0x000ea40008001111 */
[----:B--2---:R-:W-:Y:S05]  /*1fb0*/  @!P0 BRA `(.L_x_35) ;  /* 0x0000005800108947 */ /* 0x004fea0003800000 */
.L_x_34:
[----:B------:R2:W-:Y:S01]  /*1fc0*/  @!P3 SYNCS.ARRIVE.TRANS64 RZ, [UR17], R2 ;  /* 0x00000002ffffb9a7 */ /* 0x0005e20008000011 */
[----:B------:R-:W-:-:S04]  /*1fd0*/  ULOP3.LUT UR5, UR25, 0x2, URZ, 0xfc, !UPT ;  /* 0x0000000219057892 */ /* 0x000fc8000f8efcff */
[----:B------:R-:W-:-:S09]  /*1fe0*/  UISETP.NE.AND UP0, UPT, UR5, 0x2, UPT ;  /* 0x000000020500788c */ /* 0x000fd2000bf05270 */
[----:B------:R-:W-:Y:S05]  /*1ff0*/  BRA.U UP0, `(.L_x_36) ;  /* 0x0000000100047547 */ /* 0x000fea000b800000 */
[----:B------:R-:W-:Y:S05]  /*2000*/  BPT.TRAP 0x1 ;  /* 0x000000040000795c */ /* 0x000fea0000300000 */
.L_x_36:
[----:B------:R-:W-:Y:S04]  /*2010*/  BSSY.RECONVERGENT B0, `(.L_x_37) ;  /* 0x0000003000007945 */ /* 0x000fe80003800200 */
[----:B------:R-:W-:Y:S05]  /*2020*/  @P2 BRA `(.L_x_38) ;  /* 0x0000000000042947 */ /* 0x000fea0003800000 */
[----:B------:R-:W-:Y:S05]  /*2030*/  BPT.TRAP 0x1 ;  /* 0x000000040000795c */ /* 0x000fea0000300000 */
.L_x_38:
[----:B------:R-:W-:Y:S05]  /*2040*/  BSYNC.RECONVERGENT B0 ;  /* 0x0000000000007941 */ /* 0x000fea0003800200 */
.L_x_37:
[----:B------:R-:W-:Y:S02]  /*2050*/  UIADD3 UR5, UPT, UPT, UR4, 0x1, URZ ;  /* 0x0000000104057890 */ /* 0x000fe4000fffe0ff */
[----:B------:R-:W-:Y:S02]  /*2060*/  USHF.L.U32 UR18, UR13, 0x6, URZ ;  /* 0x000000060d127899 */ /* 0x000fe400080006ff */
[----:B------:R-:W-:Y:S02]  /*2070*/  UISETP.NE.AND UP0, UPT, UR5, 0x1b, UPT ;  /* 0x0000001b0500788c */ /* 0x000fe4000bf05270 */
[----:B------:R-:W-:Y:S02]  /*2080*/  USHF.L.U32 UR16, UR4, 0xc, URZ ;  /* 0x0000000c04107899 */ /* 0x000fe400080006ff */
[----:B------:R-:W-:Y:S02]  /*2090*/  USEL UR8, URZ, 0x1, UP0 ;  /* 0x00000001ff087887 */ /* 0x000fe40008000000 */
[----:B------:R-:W-:-:S02]  /*20a0*/  USEL UR5, UR5, URZ, UP0 ;  /* 0x000000ff05057287 */ /* 0x000fc40008000000 */
[----:B------:R-:W-:Y:S02]  /*20b0*/  UIADD3 UR22, UP0, UPT, UR28, 0x180, URZ ;  /* 0x000001801c167890 */ /* 0x000fe4000ff1e0ff */
[----:B------:R-:W-:Y:S01]  /*20c0*/  UIADD3 UR13, UPT, UPT, UR13, 0x1, URZ ;  /* 0x000000010d0d7890 */ /* 0x000fe2000fffe0ff */
[----:B------:R-:W-:Y:S01]  /*20d0*/  LOP3.LUT R12, R12, UR8, RZ, 0x3c, !PT ;  /* 0x000000080c0c7c12 */ /* 0x000fe2000f8e3cff */
[----:B------:R-:W-:Y:S02]  /*20e0*/  UIADD3 UR14, UP1, UPT, UR28, 0x80, URZ ;  /* 0x000000801c0e7890 */ /* 0x000fe4000ff3e0ff */
[----:B------:R-:W-:Y:S01]  /*20f0*/  UIADD3.X UR23, UPT, UPT, URZ, UR29, URZ, UP0, !UPT ;  /* 0x0000001dff177290 */ /* 0x000fe200087fe4ff */
[----:B-1----:R-:W-:Y:S01]  /*2100*/  SHF.L.U32 R0, R12, 0x1f, RZ ;  /* 0x0000001f0c007819 */ /* 0x002fe200000006ff */
[----:B------:R-:W-:Y:S02]  /*2110*/  ULOP3.LUT UR8, UR16, UR24, URZ, 0xfc, !UPT ;  /* 0x0000001810087292 */ /* 0x000fe4000f8efcff */
[----:B------:R-:W-:-:S02]  /*2120*/  UISETP.NE.AND UP0, UPT, UR13, UR26, UPT ;  /* 0x0000001a0d00728c */ /* 0x000fc4000bf05270 */
[----:B------:R-:W-:Y:S02]  /*2130*/  ULEA UR7, UR5, UR6, 0x3 ;  /* 0x0000000605077291 */ /* 0x000fe4000f8e18ff */
[----:B------:R-:W-:Y:S02]  /*2140*/  UIADD3 UR16, UPT, UPT, UR6, 0x2600, UR16 ;  /* 0x0000260006107890 */ /* 0x000fe4000fffe010 */
[----:B------:R-:W-:Y:S02]  /*2150*/  UIADD3.X UR15, UPT, UPT, URZ, UR29, URZ, UP1, !UPT ;  /* 0x0000001dff0f7290 */ /* 0x000fe40008ffe4ff */
[----:B------:R-:W-:Y:S01]  /*2160*/  UIADD3 UR8, UPT, UPT, UR6, 0x1d600, UR8 ;  /* 0x0001d60006087890 */ /* 0x000fe2000fffe008 */
[----:B------:R-:W-:Y:S01]  /*2170*/  UMOV UR30, 0x0 ;  /* 0x00000000001e7882 */ /* 0x000fe20000000000 */
[----:B------:R-:W-:Y:S01]  /*2180*/  UMOV UR31, 0x10000000 ;  /* 0x10000000001f7882 */ /* 0x000fe20000000000 */
[----:B------:R-:W-:Y:S01]  /*2190*/  UMOV UR19, UR35 ;  /* 0x0000002300137c82 */ /* 0x000fe20008000000 */
[----:B------:R-:W-:Y:S01]  /*21a0*/  UMOV UR20, UR36 ;  /* 0x0000002400147c82 */ /* 0x000fe20008000000 */
[----:B------:R3:W4:Y:S01]  /*21b0*/  SYNCS.PHASECHK.TRANS64.TRYWAIT P0, [UR7+0xd8], R0 ;  /* 0x0000d800ff0075a7 */ /* 0x0007220008001107 */
[----:B------:R-:W-:Y:S01]  /*21c0*/  UMOV UR4, 0x30000 ;  /* 0x0003000000047882 */ /* 0x000fe20000000000 */
[----:B------:R-:W-:Y:S01]  /*21d0*/  UMOV UR12, UR36 ;  /* 0x00000024000c7c82 */ /* 0x000fe20008000000 */
[----:B------:R-:W-:Y:S01]  /*21e0*/  UMOV UR9, UR17 ;  /* 0x0000001100097c82 */ /* 0x000fe20008000000 */
[----:B------:R-:W-:Y:S01]  /*21f0*/  UMOV UR10, UR18 ;  /* 0x00000012000a7c82 */ /* 0x000fe20008000000 */
[----:B------:R-:W-:Y:S01]  /*2200*/  UTMALDG.3D [UR16], [UR14], desc[UR30] ;  /* 0x00001e100e0075b4 */ /* 0x000fe20008011000 */
[----:B------:R1:W-:Y:S02]  /*2210*/  UTMALDG.3D.MULTICAST [UR8], [UR22], UR4, desc[UR30] ;  /* 0x00001e08160073b4 */ /* 0x0003e40008011804 */
[----:B-1----:R-:W-:Y:S01]  /*2220*/  UMOV UR4, UR5 ;  /* 0x0000000500047c82 */ /* 0x002fe20008000000 */
[----:B------:R-:W-:Y:S05]  /*2230*/  BRA.U UP0, `(.L_x_39) ;  /* 0xfffffffd00487547 */ /* 0x000fea000b83ffff */
.L_x_33:
[C---:B------:R-:W-:Y:S01]  /*2240*/  LEA R3, R11.reuse, UR6, 0x3 ;  /* 0x000000060b037c11 */ /* 0x040fe2000f8e18ff */
[----:B------:R-:W-:Y:S01]  /*2250*/  NOP ;  /* 0x0000000000007918 */ /* 0x000fe20000000000 */
[----:B-1-3--:R-:W-:Y:S02]  /*2260*/  SHF.L.U32 R0, R10, 0x1f, RZ ;  /* 0x0000001f0a007819 */ /* 0x00afe400000006ff */
[----:B------:R-:W-:Y:S02]  /*2270*/  LEA R4, R11, UR6, 0x4 ;  /* 0x000000060b047c11 */ /* 0x000fe4000f8e20ff */
[----:B--2-4-:R-:W1:Y:S02]  /*2280*/  SYNCS.PHASECHK.TRANS64.TRYWAIT P0, [R3+URZ+0x1d0], R0 ;  /* 0x0001d000030075a7 */ /* 0x014e6400080011ff */
[----:B-1----:R-:W-:Y:S05]  /*2290*/  @!P0 BRA `(.L_x_40) ;  /* 0x0000005400708947 */ /* 0x002fea0003800000 */
.L_x_129:
[----:B------:R-:W2:Y:S01]  /*22a0*/  LDS.128 R4, [R4+0x260] ;  /* 0x0002600004047984 */ /* 0x000ea20000000c00 */
[----:B------:R-:W-:Y:S01]  /*22b0*/  UISETP.GE.AND UP0, UPT, UR42, 0x1, UPT ;  /* 0x000000012a00788c */ /* 0x000fe2000bf06270 */
[----:B------:R-:W-:Y:S01]  /*22c0*/  @!PT LDS RZ, [RZ] ;  /* 0x00000000fffff984 */ /* 0x000fe20000000800 */
[----:B------:R-:W-:Y:S01]  /*22d0*/  @!PT LDS RZ, [RZ] ;  /* 0x00000000fffff984 */ /* 0x000fe20000000800 */
[----:B------:R-:W-:Y:S01]  /*22e0*/  @!PT LDS RZ, [RZ] ;  /* 0x00000000fffff984 */ /* 0x000fe20000000800 */
[----:B------:R-:W-:Y:S01]  /*22f0*/  @!PT LDS RZ, [RZ] ;  /* 0x00000000fffff984 */ /* 0x000fe20000000800 */
[----:B------:R3:W-:Y:S06]  /*2300*/  MEMBAR.ALL.CTA ;  /* 0x0000000000007992 */ /* 0x0007ec0000008000 */
[----:B---3--:R-:W3:Y:S01]  /*2310*/  FENCE.VIEW.ASYNC.S ;  /* 0x00000000000073c6 */ /* 0x008ee20000000000 */
[----:B--2---:R-:W-:-:S13]  /*2320*/  LOP3.LUT P0, RZ, R6, 0x1, RZ, 0xc0, !PT ;  /* 0x0000000106ff7812 */ /* 0x004fda000780c0ff */
[----:B---3--:R-:W-:Y:S01]  /*2330*/  VOTEU.ANY UP1, P0 ;  /* 0x0000000000ff7886 */ /* 0x008fe20000020100 */
[----:B------:R-:W-:-:S13]  /*2340*/  PLOP3.LUT P0, PT, PT, PT, UP1, 0x80, 0x8 ;  /* 0x000000000008781c */ /* 0x000fda0003f0f018 */
[----:B-1----:R-:W-:Y:S02]  /*2350*/  @P0 LOP3.LUT R0, R5, 0xffff, RZ, 0xc0, !PT ;  /* 0x0000ffff05000812 */ /* 0x002fe400078ec0ff */
[----:B------:R-:W-:Y:S02]  /*2360*/  @P0 MOV R2, R4 ;  /* 0x0000000400020202 */ /* 0x000fe40000000f00 */
[----:B------:R-:W-:Y:S01]  /*2370*/  @P0 R2UR UR7, R0 ;  /* 0x00000000000702ca */ /* 0x000fe200000e0000 */
[----:B------:R-:W-:Y:S01]  /*2380*/  VIADD R0, R3, 0x1e0 ;  /* 0x000001e003007836 */ /* 0x000fe20000000000 */
[----:B------:R-:W-:Y:S02]  /*2390*/  @P0 SHF.R.U32.HI R4, RZ, 0x10, R5 ;  /* 0x00000010ff040819 */ /* 0x000fe40000011605 */
[----:B------:R-:W-:Y:S02]  /*23a0*/  @P0 R2UR UR8, R2 ;  /* 0x00000000020802ca */ /* 0x000fe400000e0000 */
[----:B------:R-:W-:-:S02]  /*23b0*/  PRMT R0, RZ, 0x654, R0 ;  /* 0x00000654ff007816 */ /* 0x000fc40000000000 */
[----:B------:R-:W-:Y:S02]  /*23c0*/  @P0 R2UR UR4, R4 ;  /* 0x00000000040402ca */ /* 0x000fe400000e0000 */
[----:B------:R1:W-:Y:S03]  /*23d0*/  SYNCS.ARRIVE.TRANS64.RED.A1T0 RZ, [R0+URZ], RZ ;  /* 0x000000ff00ff79a7 */ /* 0x0003e600081004ff */
[----:B------:R-:W-:-:S04]  /*23e0*/  @UP1 UMOV UR27, UR7 ;  /* 0x00000007001b1c82 */ /* 0x000fc80008000000 */
[----:B------:R-:W-:-:S04]  /*23f0*/  @UP1 UMOV UR37, UR8 ;  /* 0x0000000800251c82 */ /* 0x000fc80008000000 */
[----:B------:R-:W-:Y:S01]  /*2400*/  @UP1 UMOV UR36, UR4 ;  /* 0x0000000400241c82 */ /* 0x000fe20008000000 */
[----:B------:R-:W-:Y:S05]  /*2410*/  BRA.U !UP0, `(.L_x_41) ;  /* 0x0000000108d47547 */ /* 0x000fea000b800000 */
[----:B------:R-:W2:Y:S01]  /*2420*/  LDCU.128 UR12, c[0x0][0xb10] ;  /* 0x00016200ff0c77ac */ /* 0x000ea20008000c00 */
[----:B------:R-:W3:Y:S01]  /*2430*/  LDCU UR26, c[0x0][0xb20] ;  /* 0x00016400ff1a77ac */ /* 0x000ee20008000800 */
[----:B------:R-:W4:Y:S01]  /*2440*/  LDCU UR20, c[0x0][0xb0c] ;  /* 0x00016180ff1477ac */ /* 0x000f220008000800 */
[----:B------:R-:W1:Y:S01]  /*2450*/  LDCU.64 UR10, c[0x0][0xb28] ;  /* 0x00016500ff0a77ac */ /* 0x000e620008000a00 */
[----:B------:R-:W-:Y:S02]  /*2460*/  UISETP.NE.AND UP3, UPT, UR42, 0x1, UPT ;  /* 0x000000012a00788c */ /* 0x000fe4000bf65270 */
[----:B--2---:R-:W-:Y:S02]  /*2470*/  UIMAD.WIDE.U32 UR16, UR38, UR15, URZ ;  /* 0x0000000f261072a5 */ /* 0x004fe4000f8e00ff */
[----:B------:R-:W-:Y:S02]  /*2480*/  UIMAD.WIDE.U32 UR8, UR39, UR12, URZ ;  /* 0x0000000c270872a5 */ /* 0x000fe4000f8e00ff */
[----:B------:R-:W-:-:S02]  /*2490*/  UISETP.NE.AND UP0, UPT, UR14, 0x1, UPT ;  /* 0x000000010e00788c */ /* 0x000fc4000bf05270 */
[----:B------:R-:W-:Y:S01]  /*24a0*/  UIMAD.WIDE.U32 UR22, UR27, UR15, URZ ;  /* 0x0000000f1b1672a5 */ /* 0x000fe2000f8e00ff */
[----:B------:R-:W-:Y:S02]  /*24b0*/  UMOV UR16, UR17 ;  /* 0x0000001100107c82 */ /* 0x000fe40008000000 */
[----:B------:R-:W-:Y:S01]  /*24c0*/  UMOV UR8, UR9 ;  /* 0x0000000900087c82 */ /* 0x000fe20008000000 */
[----:B---3--:R-:W-:Y:S02]  /*24d0*/  USHF.R.U32.HI UR16, URZ, UR26, UR16 ;  /* 0x0000001aff107299 */ /* 0x008fe40008011610 */
[----:B----4-:R-:W-:Y:S02]  /*24e0*/  UISETP.NE.AND UP2, UPT, UR20, 0x1, UPT ;  /* 0x000000011400788c */ /* 0x010fe4000bf45270 */
[----:B------:R-:W-:Y:S02]  /*24f0*/  USHF.R.U32.HI UR8, URZ, UR13, UR8 ;  /* 0x0000000dff087299 */ /* 0x000fe40008011608 */
[----:B------:R-:W-:-:S02]  /*2500*/  USEL UR7, UR38, UR16, !UP0 ;  /* 0x0000001026077287 */ /* 0x000fc4000c000000 */
[----:B------:R-:W-:Y:S02]  /*2510*/  USEL UR8, UR39, UR8, !UP2 ;  /* 0x0000000827087287 */ /* 0x000fe4000d000000 */
[----:B-1----:R-:W-:Y:S01]  /*2520*/  UIMAD.WIDE.U32 UR16, UR7, UR10, URZ ;  /* 0x0000000a071072a5 */ /* 0x002fe2000f8e00ff */
[----:B------:R-:W-:Y:S01]  /*2530*/  UMOV UR4, UR23 ;  /* 0x0000001700047c82 */ /* 0x000fe20008000000 */
[----:B------:R-:W-:Y:S02]  /*2540*/  UIMAD.WIDE.U32 UR18, UR37, UR12, URZ ;  /* 0x0000000c251272a5 */ /* 0x000fe4000f8e00ff */
[----:B------:R-:W-:-:S03]  /*2550*/  UIMAD.WIDE.U32 UR22, UR8, UR10, URZ ;  /* 0x0000000a081672a5 */ /* 0x000fc6000f8e00ff */
[----:B------:R-:W-:Y:S01]  /*2560*/  UMOV UR16, UR17 ;  /* 0x0000001100107c82 */ /* 0x000fe20008000000 */
[----:B------:R-:W-:Y:S02]  /*2570*/  USHF.R.U32.HI UR4, URZ, UR26, UR4 ;  /* 0x0000001aff047299 */ /* 0x000fe40008011604 */
[----:B------:R-:W-:Y:S01]  /*2580*/  @UP3 USHF.R.U32.HI UR7, URZ, UR11, UR16 ;  /* 0x0000000bff073299 */ /* 0x000fe20008011610 */
[----:B------:R-:W-:Y:S01]  /*2590*/  UMOV UR18, UR19 ;  /* 0x0000001300127c82 */ /* 0x000fe20008000000 */
[----:B------:R-:W-:Y:S01]  /*25a0*/  UMOV UR22, UR23 ;  /* 0x0000001700167c82 */ /* 0x000fe20008000000 */
[----:B------:R-:W-:Y:S02]  /*25b0*/  USHF.R.U32.HI UR13, URZ, UR13, UR18 ;  /* 0x0000000dff0d7299 */ /* 0x000fe40008011612 */
[----:B------:R-:W-:Y:S02]  /*25c0*/  USEL UR4, UR27, UR4, !UP0 ;  /* 0x000000041b047287 */ /* 0x000fe4000c000000 */
[----:B------:R-:W-:-:S02]  /*25d0*/  @UP3 USHF.R.U32.HI UR8, URZ, UR11, UR22 ;  /* 0x0000000bff083299 */ /* 0x000fc40008011616 */
[----:B------:R-:W-:Y:S02]  /*25e0*/  UIMAD UR9, UR42, UR7, URZ ;  /* 0x000000072a0972a4 */ /* 0x000fe4000f8e02ff */
[----:B------:R-:W-:Y:S02]  /*25f0*/  USEL UR7, UR37, UR13, !UP2 ;  /* 0x0000000d25077287 */ /* 0x000fe4000d000000 */
[----:B------:R-:W-:Y:S02]  /*2600*/  UIMAD UR12, UR42, UR8, URZ ;  /* 0x000000082a0c72a4 */ /* 0x000fe4000f8e02ff */
[----:B------:R-:W-:Y:S02]  /*2610*/  UISETP.GE.AND UP0, UPT, UR4, UR9, UPT ;  /* 0x000000090400728c */ /* 0x000fe4000bf06270 */
[----:B------:R-:W-:Y:S02]  /*2620*/  UIMAD.WIDE.U32 UR16, UR4, UR10, URZ ;  /* 0x0000000a041072a5 */ /* 0x000fe4000f8e00ff */
[----:B------:R-:W-:-:S02]  /*2630*/  UISETP.GE.OR UP0, UPT, UR7, UR12, UP0 ;  /* 0x0000000c0700728c */ /* 0x000fc40008706670 */
[----:B------:R-:W-:Y:S02]  /*2640*/  UIMAD.WIDE.U32 UR12, UR7, UR10, URZ ;  /* 0x0000000a070c72a5 */ /* 0x000fe4000f8e00ff */
[----:B------:R-:W-:Y:S01]  /*2650*/  UIADD3 UR15, UPT, UPT, -UR4, URZ, URZ ;  /* 0x000000ff040f7290 */ /* 0x000fe2000fffe1ff */
[----:B------:R-:W-:Y:S01]  /*2660*/  UMOV UR10, UR17 ;  /* 0x00000011000a7c82 */ /* 0x000fe20008000000 */
[----:B------:R-:W-:Y:S02]  /*2670*/  UIADD3 UR12, UPT, UPT, -UR7, URZ, URZ ;  /* 0x000000ff070c7290 */ /* 0x000fe4000fffe1ff */
[----:B------:R-:W-:-:S03]  /*2680*/  USHF.R.U32.HI UR10, URZ, UR11, UR10 ;  /* 0x0000000bff0a7299 */ /* 0x000fc6000801160a */
[----:B------:R-:W-:Y:S01]  /*2690*/  @!UP0 UMOV UR9, UR13 ;  /* 0x0000000d00098c82 */ /* 0x000fe20008000000 */
[----:B------:R-:W-:Y:S02]  /*26a0*/  UIMAD UR15, UR14, UR15, UR27 ;  /* 0x0000000f0e0f72a4 */ /* 0x000fe4000f8e021b */
[----:B------:R-:W-:Y:S02]  /*26b0*/  USEL UR10, UR4, UR10, !UP3 ;  /* 0x0000000a040a7287 */ /* 0x000fe4000d800000 */
[----:B------:R-:W-:Y:S02]  /*26c0*/  @!UP0 USHF.R.U32.HI UR9, URZ, UR11, UR9 ;  /* 0x0000000bff098299 */ /* 0x000fe40008011609 */
[----:B------:R-:W-:Y:S02]  /*26d0*/  UIADD3 UR11, UPT, UPT, -UR10, URZ, URZ ;  /* 0x000000ff0a0b7290 */ /* 0x000fe4000fffe1ff */
[----:B------:R-:W-:Y:S02]  /*26e0*/  @!UP0 USEL UR9, UR7, UR9, !UP3 ;  /* 0x0000000907098287 */ /* 0x000fe4000d800000 */
[----:B------:R-:W-:-:S02]  /*26f0*/  UIMAD UR11, UR42, UR11, UR4 ;  /* 0x0000000b2a0b72a4 */ /* 0x000fc4000f8e0204 */
[----:B------:R-:W-:Y:S02]  /*2700*/  @!UP0 UIADD3 UR10, UPT, UPT, UR10, -UR9, URZ ;  /* 0x800000090a0a8290 */ /* 0x000fe4000fffe0ff */
[----:B------:R-:W-:Y:S02]  /*2710*/  @!UP0 UIMAD UR9, UR11, UR8, UR9 ;  /* 0x000000080b0982a4 */ /* 0x000fe4000f8e0209 */
[----:B------:R-:W-:Y:S02]  /*2720*/  @!UP0 UIMAD UR4, UR42, UR10, UR7 ;  /* 0x0000000a2a0482a4 */ /* 0x000fe4000f8e0207 */
[----:B------:R-:W-:Y:S02]  /*2730*/  UIMAD UR8, UR20, UR12, UR37 ;  /* 0x0000000c140872a4 */ /* 0x000fe4000f8e0225 */
[----:B------:R-:W-:Y:S01]  /*2740*/  UIMAD UR27, UR4, UR14, UR15 ;  /* 0x0000000e041b72a4 */ /* 0x000fe2000f8e020f */
[----:B------:R-:W-:Y:S02]  /*2750*/  @!UP0 UMOV UR7, UR9 ;  /* 0x0000000900078c82 */ /* 0x000fe40008000000 */
[----:B------:R-:W-:-:S12]  /*2760*/  UIMAD UR37, UR7, UR20, UR8 ;  /* 0x00000014072572a4 */ /* 0x000fd8000f8e0208 */
.L_x_41:
[----:B------:R-:W2:Y:S02]  /*2770*/  LDCU UR4, c[0x0][0xb30] ;  /* 0x00016600ff0477ac */ /* 0x000ea40008000800 */
[----:B--2---:R-:W-:-:S09]  /*2780*/  UISETP.NE.AND UP0, UPT, UR4, 0x1, UPT ;  /* 0x000000010400788c */ /* 0x004fd2000bf05270 */
[----:B------:R-:W-:Y:S05]  /*2790*/  BRA.U UP0, `(.L_x_42) ;  /* 0x0000000100447547 */ /* 0x000fea000b800000 */
[----:B------:R-:W2:Y:S01]  /*27a0*/  LDCU.128 UR12, c[0x0][0xb10] ;  /* 0x00016200ff0c77ac */ /* 0x000ea20008000c00 */
[----:B------:R-:W3:Y:S01]  /*27b0*/  LDCU UR16, c[0x0][0xb0c] ;  /* 0x00016180ff1077ac */ /* 0x000ee20008000800 */
[----:B------:R-:W4:Y:S01]  /*27c0*/  LDCU UR17, c[0x0][0xb20] ;  /* 0x00016400ff1177ac */ /* 0x000f220008000800 */
[----:B--2---:R-:W-:Y:S02]  /*27d0*/  UIMAD.WIDE.U32 UR10, UR37, UR12, URZ ;  /* 0x0000000c250a72a5 */ /* 0x004fe4000f8e00ff */
[----:B------:R-:W-:Y:S02]  /*27e0*/  UIMAD.WIDE.U32 UR8, UR27, UR15, URZ ;  /* 0x0000000f1b0872a5 */ /* 0x000fe4000f8e00ff */
[----:B---3--:R-:W-:Y:S02]  /*27f0*/  UISETP.NE.AND UP2, UPT, UR16, 0x1, UPT ;  /* 0x000000011000788c */ /* 0x008fe4000bf45270 */
[----:B------:R-:W-:Y:S01]  /*2800*/  UISETP.NE.AND UP0, UPT, UR14, 0x1, UPT ;  /* 0x000000010e00788c */ /* 0x000fe2000bf05270 */
[----:B------:R-:W-:-:S02]  /*2810*/  UMOV UR7, UR11 ;  /* 0x0000000b00077c82 */ /* 0x000fc40008000000 */
[----:B------:R-:W-:Y:S01]  /*2820*/  UMOV UR4, UR9 ;  /* 0x0000000900047c82 */ /* 0x000fe20008000000 */
[----:B------:R-:W-:Y:S02]  /*2830*/  USHF.R.U32.HI UR7, URZ, UR13, UR7 ;  /* 0x0000000dff077299 */ /* 0x000fe40008011607 */
[----:B----4-:R-:W-:Y:S02]  /*2840*/  USHF.R.U32.HI UR4, URZ, UR17, UR4 ;  /* 0x00000011ff047299 */ /* 0x010fe40008011604 */
[----:B------:R-:W-:Y:S02]  /*2850*/  USEL UR7, UR37, UR7, !UP2 ;  /* 0x0000000725077287 */ /* 0x000fe4000d000000 */
[----:B------:R-:W-:-:S04]  /*2860*/  USEL UR4, UR27, UR4, !UP0 ;  /* 0x000000041b047287 */ /* 0x000fc8000c000000 */
[----:B------:R-:W-:Y:S02]  /*2870*/  UIADD3 UR8, UPT, UPT, UR7, -UR4, URZ ;  /* 0x8000000407087290 */ /* 0x000fe4000fffe0ff */
[----:B------:R-:W-:Y:S02]  /*2880*/  UIADD3 UR4, UPT, UPT, -UR7, UR4, URZ ;  /* 0x0000000407047290 */ /* 0x000fe4000fffe1ff */
[----:B------:R-:W-:Y:S02]  /*2890*/  UIMAD UR27, UR8, UR14, UR27 ;  /* 0x0000000e081b72a4 */ /* 0x000fe4000f8e021b */
[----:B------:R-:W-:-:S12]  /*28a0*/  UIMAD UR37, UR4, UR16, UR37 ;  /* 0x00000010042572a4 */ /* 0x000fd8000f8e0225 */
.L_x_42:
[----:B------:R-:W-:Y:S01]  /*28b0*/  VIADD R11, R11, 0x1 ;  /* 0x000000010b0b7836 */ /* 0x000fe20000000000 */
[----:B------:R-:W-:Y:S01]  /*28c0*/  PLOP3.LUT P1, PT, PT, PT, PT, 0x80, 0x8 ;  /* 0x000000000008781c */ /* 0x000fe20003f2f070 */
[----:B------:R-:W-:Y:S02]  /*28d0*/  UIADD3 UR46, UPT, UPT, UR37, UR60, URZ ;  /* 0x0000003c252e7290 */ /* 0x000fe4000fffe0ff */
[----:B------:R-:W-:Y:S01]  /*28e0*/  UIADD3 UR45, UPT, UPT, UR27, UR57, URZ ;  /* 0x000000391b2d7290 */ /* 0x000fe2000fffe0ff */
[----:B------:R-:W-:-:S04]  /*28f0*/  ISETP.NE.AND P0, PT, R11, 0x2, PT ;  /* 0x000000020b00780c */ /* 0x000fc80003f05270 */
[----:B-1----:R-:W-:Y:S02]  /*2900*/  SEL R0, RZ, 0x1, P0 ;  /* 0x00000001ff007807 */ /* 0x002fe40000000000 */
[----:B------:R-:W-:Y:S02]  /*2910*/  SEL R11, R11, RZ, P0 ;  /* 0x000000ff0b0b7207 */ /* 0x000fe40000000000 */
[----:B------:R-:W-:Y:S01]  /*2920*/  LOP3.LUT R10, R10, R0, RZ, 0x3c, !PT ;  /* 0x000000000a0a7212 */ /* 0x000fe200078e3cff */
[----:B------:R-:W-:Y:S06]  /*2930*/  BRA.U UP1, `(.L_x_43) ;  /* 0xfffffff101447547 */ /* 0x000fec000b83ffff */
[----:B------:R-:W-:Y:S01]  /*2940*/  UIADD3 UR7, UPT, UPT, UR6, 0xd8, URZ ;  /* 0x000000d806077890 */ /* 0x000fe2000fffe0ff */
[----:B------:R-:W-:-:S03]  /*2950*/  SHF.L.U32 R2, R12, 0x1f, RZ ;  /* 0x0000001f0c027819 */ /* 0x000fc600000006ff */
[----:B------:R-:W-:-:S09]  /*2960*/  ULEA UR4, UR5, UR7, 0x3 ;  /* 0x0000000705047291 */ /* 0x000fd2000f8e18ff */
[----:B------:R-:W1:Y:S02]  /*2970*/  SYNCS.PHASECHK.TRANS64.TRYWAIT P0, [UR4], R2 ;  /* 0x00000002ff0075a7 */ /* 0x000e640008001104 */
[----:B-1----:R-:W-:Y:S05]  /*2980*/  @!P0 BRA `(.L_x_44) ;  /* 0x0000004c00c88947 */ /* 0x002fea0003800000 */
.L_x_131:
[----:B------:R-:W-:-:S04]  /*2990*/  UIADD3 UR4, UPT, UPT, UR5, 0x1, URZ ;  /* 0x0000000105047890 */ /* 0x000fc8000fffe0ff */
[----:B------:R-:W-:-:S04]  /*29a0*/  UISETP.NE.AND UP0, UPT, UR4, 0x1b, UPT ;  /* 0x0000001b0400788c */ /* 0x000fc8000bf05270 */
[----:B------:R-:W-:Y:S02]  /*29b0*/  USEL UR6, URZ, 0x1, UP0 ;  /* 0x00000001ff067887 */ /* 0x000fe40008000000 */
[----:B------:R-:W-:-:S04]  /*29c0*/  USEL UR4, UR4, URZ, UP0 ;  /* 0x000000ff04047287 */ /* 0x000fc80008000000 */
[----:B------:R-:W-:Y:S01]  /*29d0*/  ULEA UR5, UR4, UR7, 0x3 ;  /* 0x0000000704057291 */ /* 0x000fe2000f8e18ff */
[----:B-1----:R-:W-:-:S04]  /*29e0*/  LOP3.LUT R2, R12, UR6, RZ, 0x3c, !PT ;  /* 0x000000060c027c12 */ /* 0x002fc8000f8e3cff */
[----:B------:R-:W-:-:S04]  /*29f0*/  SHF.L.U32 R3, R2, 0x1f, RZ ;  /* 0x0000001f02037819 */ /* 0x000fc800000006ff */
[----:B------:R-:W1:Y:S02]  /*2a00*/  SYNCS.PHASECHK.TRANS64.TRYWAIT P0, [UR5], R3 ;  /* 0x00000003ff0075a7 */ /* 0x000e640008001105 */
[----:B-1----:R-:W-:Y:S05]  /*2a10*/  @!P0 BRA `(.L_x_45) ;  /* 0x0000004c00bc8947 */ /* 0x002fea0003800000 */
.L_x_133:
[----:B------:R-:W-:-:S04]  /*2a20*/  UIADD3 UR4, UPT, UPT, UR4, 0x1, URZ ;  /* 0x0000000104047890 */ /* 0x000fc8000fffe0ff */
[----:B------:R-:W-:-:S04]  /*2a30*/  UISETP.NE.AND UP0, UPT, UR4, 0x1b, UPT ;  /* 0x0000001b0400788c */ /* 0x000fc8000bf05270 */
[----:B------:R-:W-:Y:S02]  /*2a40*/  USEL UR6, URZ, 0x1, UP0 ;  /* 0x00000001ff067887 */ /* 0x000fe40008000000 */
[----:B------:R-:W-:-:S04]  /*2a50*/  USEL UR4, UR4, URZ, UP0 ;  /* 0x000000ff04047287 */ /* 0x000fc80008000000 */
[----:B------:R-:W-:Y:S01]  /*2a60*/  ULEA UR5, UR4, UR7, 0x3 ;  /* 0x0000000704057291 */ /* 0x000fe2000f8e18ff */
[----:B------:R-:W-:-:S04]  /*2a70*/  LOP3.LUT R2, R2, UR6, RZ, 0x3c, !PT ;  /* 0x0000000602027c12 */ /* 0x000fc8000f8e3cff */
[----:B-1----:R-:W-:-:S04]  /*2a80*/  SHF.L.U32 R3, R2, 0x1f, RZ ;  /* 0x0000001f02037819 */ /* 0x002fc800000006ff */
[----:B------:R-:W1:Y:S02]  /*2a90*/  SYNCS.PHASECHK.TRANS64.TRYWAIT P0, [UR5], R3 ;  /* 0x00000003ff0075a7 */ /* 0x000e640008001105 */
[----:B-1----:R-:W-:Y:S05]  /*2aa0*/  @!P0 BRA `(.L_x_46) ;  /* 0x0000004c00b08947 */ /* 0x002fea0003800000 */
.L_x_135:
        /* <DEDUP_REMOVED lines=9> */
.L_x_137:
        /* <DEDUP_REMOVED lines=9> */
.L_x_139:
        /* <DEDUP_REMOVED lines=9> */
.L_x_141:
        /* <DEDUP_REMOVED lines=9> */
.L_x_143:
        /* <DEDUP_REMOVED lines=9> */
.L_x_145:
        /* <DEDUP_REMOVED lines=9> */
.L_x_147:
        /* <DEDUP_REMOVED lines=9> */
.L_x_149:
        /* <DEDUP_REMOVED lines=9> */
.L_x_151:
        /* <DEDUP_REMOVED lines=9> */
.L_x_153:
        /* <DEDUP_REMOVED lines=9> */
.L_x_155:
        /* <DEDUP_REMOVED lines=9> */
.L_x_157:
        /* <DEDUP_REMOVED lines=9> */
.L_x_159:
        /* <DEDUP_REMOVED lines=9> */
.L_x_161:
        /* <DEDUP_REMOVED lines=9> */
.L_x_163:
        /* <DEDUP_REMOVED lines=9> */
.L_x_165:
        /* <DEDUP_REMOVED lines=9> */
.L_x_167:
        /* <DEDUP_REMOVED lines=9> */
.L_x_169:
        /* <DEDUP_REMOVED lines=9> */
.L_x_171:
        /* <DEDUP_REMOVED lines=9> */
.L_x_173:
        /* <DEDUP_REMOVED lines=9> */
.L_x_175:
        /* <DEDUP_REMOVED lines=9> */
.L_x_177:
        /* <DEDUP_REMOVED lines=9> */
.L_x_179:
        /* <DEDUP_REMOVED lines=9> */
.L_x_181:
[----:B------:R-:W-:-:S04]  /*37a0*/  UIADD3 UR4, UPT, UPT, UR4, 0x1, URZ ;  /* 0x0000000104047890 */ /* 0x000fc8000fffe0ff */
[----:B------:R-:W-:-:S04]  /*37b0*/  UISETP.NE.AND UP0, UPT, UR4, 0x1b, UPT ;  /* 0x0000001b0400788c */ /* 0x000fc8000bf05270 */
[----:B------:R-:W-:Y:S02]  /*37c0*/  USEL UR5, URZ, 0x1, UP0 ;  /* 0x00000001ff057887 */ /* 0x000fe40008000000 */
[----:B------:R-:W-:-:S04]  /*37d0*/  USEL UR4, UR4, URZ, UP0 ;  /* 0x000000ff04047287 */ /* 0x000fc80008000000 */
[----:B------:R-:W-:Y:S01]  /*37e0*/  ULEA UR4, UR4, UR7, 0x3 ;  /* 0x0000000704047291 */ /* 0x000fe2000f8e18ff */
[----:B------:R-:W-:-:S04]  /*37f0*/  LOP3.LUT R2, R2, UR5, RZ, 0x3c, !PT ;  /* 0x0000000502027c12 */ /* 0x000fc8000f8e3cff */
[----:B------:R-:W-:Y:S01]  /*3800*/  SHF.L.U32 R2, R2, 0x1f, RZ ;  /* 0x0000001f02027819 */ /* 0x000fe200000006ff */
[----:B-1----:R-:W-:-:S07]  /*3810*/  IMAD.U32 R0, RZ, RZ, UR4 ;  /* 0x00000004ff007e24 */ /* 0x002fce000f8e00ff */
.L_x_70:
[----:B-1----:R1:W2:Y:S02]  /*3820*/  SYNCS.PHASECHK.TRANS64.TRYWAIT P0, [R0+URZ], R2 ;  /* 0x00000002000075a7 */ /* 0x0022a400080011ff */
[----:B--2---:R-:W-:Y:S05]  /*3830*/  @!P0 NANOSLEEP.SYNCS 0x989680 ;  /* 0x009896800000895d */ /* 0x004fea0003900000 */
[----:B------:R-:W2:Y:S02]  /*3840*/  @!P0 SYNCS.PHASECHK.TRANS64 P0, [R0+URZ], R2 ;  /* 0x00000002000085a7 */ /* 0x000ea400080010ff */
[----:B--2---:R-:W-:Y:S05]  /*3850*/  @P0 EXIT ;  /* 0x000000000000094d */ /* 0x004fea0003800000 */
[----:B------:R-:W-:Y:S05]  /*3860*/  BRA `(.L_x_70) ;  /* 0xfffffffc00ec7947 */ /* 0x000fea000383ffff */
.L_x_23:
[----:B------:R-:W-:-:S04]  /*3870*/  UISETP.NE.AND UP0, UPT, UR48, URZ, UPT ;  /* 0x000000ff3000728c */ /* 0x000fc8000bf05270 */
[----:B------:R-:W-:-:S09]  /*3880*/  UISETP.NE.OR UP0, UPT, UR18, 0x1, UP0 ;  /* 0x000000011200788c */ /* 0x000fd20008705670 */
[----:B------:R-:W-:Y:S05]  /*3890*/  BRA.U UP0, `(.L_x_71) ;  /* 0x0000000500487547 */ /* 0x000fea000b800000 */
[----:B------:R-:W-:Y:S01]  /*38a0*/  ISETP.GE.U32.AND P2, PT, R0, 0x2, PT ;  /* 0x000000020000780c */ /* 0x000fe20003f46070 */
[----:B------:R-:W-:Y:S01]  /*38b0*/  IMAD.MOV.U32 R12, RZ, RZ, 0x1 ;  /* 0x00000001ff0c7424 */ /* 0x000fe200078e00ff */
[----:B------:R-:W-:Y:S02]  /*38c0*/  CS2R R10, SRZ ;  /* 0x00000000000a7805 */ /* 0x000fe4000001ff00 */
[----:B------:R-:W-:Y:S01]  /*38d0*/  CS2R R8, SRZ ;  /* 0x0000000000087805 */ /* 0x000fe2000001ff00 */
[----:B------:R-:W-:Y:S01]  /*38e0*/  UMOV UR6, 0x400 ;  /* 0x0000040000067882 */ /* 0x000fe20000000000 */
[----:B------:R-:W-:Y:S01]  /*38f0*/  UMOV UR5, URZ ;  /* 0x000000ff00057c82 */ /* 0x000fe20008000000 */
[----:B------:R-:W-:-:S12]  /*3900*/  ULEA UR6, UR48, UR6, 0x18 ;  /* 0x0000000630067291 */ /* 0x000fd8000f8ec0ff */
.L_x_75:
[----:B------:R-:W-:Y:S02]  /*3910*/  LEA R2, R8, UR6, 0x3 ;  /* 0x0000000608027c11 */ /* 0x000fe4000f8e18ff */
[----:B------:R-:W-:-:S03]  /*3920*/  SHF.L.U32 R4, R9, 0x1f, RZ ;  /* 0x0000001f09047819 */ /* 0x000fc600000006ff */
[----:B------:R-:W-:Y:S01]  /*3930*/  VIADD R5, R2, 0x240 ;  /* 0x0000024002057836 */ /* 0x000fe20000000000 */
[----:B------:R-:W2:Y:S02]  /*3940*/  SYNCS.PHASECHK.TRANS64.TRYWAIT P0, [R2+URZ+0x230], R4 ;  /* 0x00023004020075a7 */ /* 0x000ea400080011ff */
[----:B--2---:R-:W-:Y:S05]  /*3950*/  @!P0 BRA `(.L_x_72) ;  /* 0x0000004800448947 */ /* 0x004fea0003800000 */
.L_x_182:
[----:B------:R-:W-:Y:S01]  /*3960*/  ULEA UR4, UR5, UR6, 0x3 ;  /* 0x0000000605047291 */ /* 0x000fe2000f8e18ff */
[----:B--2---:R-:W-:Y:S01]  /*3970*/  PRMT R2, RZ, 0x654, R5 ;  /* 0x00000654ff027816 */ /* 0x004fe20000000005 */
[----:B------:R-:W-:Y:S01]  /*3980*/  @!P2 IMAD.MOV.U32 R4, RZ, RZ, 0x10 ;  /* 0x00000010ff04a424 */ /* 0x000fe200078e00ff */
[----:B------:R-:W-:Y:S01]  /*3990*/  SHF.L.U32 R5, R12, 0x1f, RZ ;  /* 0x0000001f0c057819 */ /* 0x000fe200000006ff */
[----:B------:R-:W-:Y:S01]  /*39a0*/  UIADD3 UR7, UPT, UPT, UR4, 0x1d0, URZ ;  /* 0x000001d004077890 */ /* 0x000fe2000fffe0ff */
[----:B------:R2:W-:Y:S05]  /*39b0*/  SYNCS.ARRIVE.TRANS64.RED.A1T0 RZ, [R2+URZ], RZ ;  /* 0x000000ff02ff79a7 */ /* 0x0005ea00081004ff */
[----:B------:R-:W-:Y:S01]  /*39c0*/  IMAD.U32 R6, RZ, RZ, UR7 ;  /* 0x00000007ff067e24 */ /* 0x000fe2000f8e00ff */
[----:B------:R-:W3:Y:S04]  /*39d0*/  SYNCS.PHASECHK.TRANS64.TRYWAIT P0, [UR4+0x1e0], R5 ;  /* 0x0001e005ff0075a7 */ /* 0x000ee80008001104 */
[----:B------:R-:W-:Y:S01]  /*39e0*/  PRMT R6, R0, 0x654, R6 ;  /* 0x0000065400067816 */ /* 0x000fe20000000006 */
[----:B--23--:R-:W-:Y:S06]  /*39f0*/  @!P0 BRA `(.L_x_73) ;  /* 0x0000004800308947 */ /* 0x00cfec0003800000 */
.L_x_184:
[----:B------:R-:W-:Y:S01]  /*3a00*/  ULEA UR8, UR5, UR6, 0x4 ;  /* 0x0000000605087291 */ /* 0x000fe2000f8e20ff */
[----:B------:R-:W-:Y:S01]  /*3a10*/  SEL R3, R6, R3, !P2 ;  /* 0x0000000306037207 */ /* 0x000fe20005000000 */
[----:B------:R-:W-:Y:S01]  /*3a20*/  UIADD3 UR9, UPT, UPT, UR4, 0x1d0, URZ ;  /* 0x000001d004097890 */ /* 0x000fe2000fffe0ff */
[----:B--2---:R-:W-:Y:S01]  /*3a30*/  LEA R2, R11, UR6, 0x3 ;  /* 0x000000060b027c11 */ /* 0x004fe2000f8e18ff */
[----:B------:R-:W-:Y:S01]  /*3a40*/  UIADD3 UR8, UPT, UPT, UR8, 0x260, URZ ;  /* 0x0000026008087890 */ /* 0x000fe2000fffe0ff */
[----:B------:R2:W-:Y:S01]  /*3a50*/  @!P2 SYNCS.ARRIVE.TRANS64.RED RZ, [R3+URZ], R4 ;  /* 0x0000000403ffa9a7 */ /* 0x0005e200080004ff */
[----:B------:R-:W-:Y:S01]  /*3a60*/  UIADD3 UR4, UPT, UPT, UR5, 0x1, URZ ;  /* 0x0000000105047890 */ /* 0x000fe2000fffe0ff */
[----:B------:R-:W-:-:S03]  /*3a70*/  VIADD R8, R8, 0x1 ;  /* 0x0000000108087836 */ /* 0x000fc60000000000 */
[----:B------:R-:W-:Y:S02]  /*3a80*/  UISETP.NE.AND UP0, UPT, UR4, 0x2, UPT ;  /* 0x000000020400788c */ /* 0x000fe4000bf05270 */
[----:B------:R-:W-:Y:S01]  /*3a90*/  ISETP.NE.AND P0, PT, R8, 0x2, PT ;  /* 0x000000020800780c */ /* 0x000fe20003f05270 */
[----:B------:R-:W-:Y:S06]  /*3aa0*/  UGETNEXTWORKID.BROADCAST [UR8], [UR9] ;  /* 0x00000000080073ca */ /* 0x000fec0008000100 */
[----:B------:R-:W-:Y:S02]  /*3ab0*/  USEL UR7, URZ, 0x1, UP0 ;  /* 0x00000001ff077887 */ /* 0x000fe40008000000 */
[----:B------:R-:W-:-:S04]  /*3ac0*/  USEL UR5, UR4, URZ, UP0 ;  /* 0x000000ff04057287 */ /* 0x000fc80008000000 */
[----:B------:R-:W-:Y:S02]  /*3ad0*/  LOP3.LUT R12, R12, UR7, RZ, 0x3c, !PT ;  /* 0x000000070c0c7c12 */ /* 0x000fe4000f8e3cff */
[----:B--2---:R-:W-:-:S04]  /*3ae0*/  SHF.L.U32 R4, R10, 0x1f, RZ ;  /* 0x0000001f0a047819 */ /* 0x004fc800000006ff */
[----:B------:R-:W2:Y:S02]  /*3af0*/  SYNCS.PHASECHK.TRANS64.TRYWAIT P1, [R2+URZ+0x1d0], R4 ;  /* 0x0001d004020075a7 */ /* 0x000ea400080211ff */
[----:B--2---:R-:W-:Y:S05]  /*3b00*/  @!P1 BRA `(.L_x_74) ;  /* 0x0000004800049947 */ /* 0x004fea0003800000 */
.L_x_185:
[C---:B--2---:R-:W-:Y:S01]  /*3b10*/  LEA R4, R11.reuse, UR6, 0x4 ;  /* 0x000000060b047c11 */ /* 0x044fe2000f8e20ff */
[----:B------:R-:W-:Y:S01]  /*3b20*/  VIADD R2, R2, 0x1e0 ;  /* 0x000001e002027836 */ /* 0x000fe20000000000 */
[----:B------:R-:W-:Y:S01]  /*3b30*/  SEL R8, R8, RZ, P0 ;  /* 0x000000ff08087207 */ /* 0x000fe20000000000 */
[----:B------:R-:W-:-:S03]  /*3b40*/  VIADD R11, R11, 0x1 ;  /* 0x000000010b0b7836 */ /* 0x000fc60000000000 */
[----:B------:R-:W2:Y:S01]  /*3b50*/  LDS.128 R4, [R4+0x260] ;  /* 0x0002600004047984 */ /* 0x000ea20000000c00 */
[----:B------:R-:W-:Y:S02]  /*3b60*/  PRMT R2, RZ, 0x654, R2 ;  /* 0x00000654ff027816 */ /* 0x000fe40000000002 */
[C---:B------:R-:W-:Y:S01]  /*3b70*/  ISETP.NE.AND P1, PT, R11.reuse, 0x2, PT ;  /* 0x000000020b00780c */ /* 0x040fe20003f25270 */
[----:B------:R-:W-:Y:S01]  /*3b80*/  @!PT LDS RZ, [RZ] ;  /* 0x00000000fffff984 */ /* 0x000fe20000000800 */
[----:B------:R-:W-:Y:S01]  /*3b90*/  @!PT LDS RZ, [RZ] ;  /* 0x00000000fffff984 */ /* 0x000fe20000000800 */
[----:B------:R-:W-:Y:S01]  /*3ba0*/  @!PT LDS RZ, [RZ] ;  /* 0x00000000fffff984 */ /* 0x000fe20000000800 */
[----:B------:R-:W-:Y:S01]  /*3bb0*/  @!PT LDS RZ, [RZ] ;  /* 0x00000000fffff984 */ /* 0x000fe20000000800 */
[----:B------:R3:W-:Y:S06]  /*3bc0*/  MEMBAR.ALL.CTA ;  /* 0x0000000000007992 */ /* 0x0007ec0000008000 */
[----:B---3--:R-:W3:Y:S01]  /*3bd0*/  FENCE.VIEW.ASYNC.S ;  /* 0x00000000000073c6 */ /* 0x008ee20000000000 */
[----:B------:R-:W-:Y:S01]  /*3be0*/  SEL R11, R11, RZ, P1 ;  /* 0x000000ff0b0b7207 */ /* 0x000fe20000800000 */
[----:B---3--:R3:W-:Y:S01]  /*3bf0*/  SYNCS.ARRIVE.TRANS64.RED.A1T0 RZ, [R2+URZ], RZ ;  /* 0x000000ff02ff79a7 */ /* 0x0087e200081004ff */
[----:B--2---:R-:W-:-:S02]  /*3c00*/  LOP3.LUT P3, RZ, R6, 0x1, RZ, 0xc0, !PT ;  /* 0x0000000106ff7812 */ /* 0x004fc4000786c0ff */
[----:B------:R-:W-:-:S04]  /*3c10*/  SEL R4, RZ, 0x1, P1 ;  /* 0x00000001ff047807 */ /* 0x000fc80000800000 */
[----:B------:R-:W-:Y:S02]  /*3c20*/  LOP3.LUT R10, R10, R4, RZ, 0x3c, !PT ;  /* 0x000000040a0a7212 */ /* 0x000fe400078e3cff */
[----:B---3--:R-:W-:-:S04]  /*3c30*/  SEL R2, RZ, 0x1, P0 ;  /* 0x00000001ff027807 */ /* 0x008fc80000000000 */
[----:B------:R-:W-:Y:S01]  /*3c40*/  LOP3.LUT R9, R9, R2, RZ, 0x3c, !PT ;  /* 0x0000000209097212 */ /* 0x000fe200078e3cff */
[----:B------:R-:W-:Y:S06]  /*3c50*/  @P3 BRA `(.L_x_75) ;  /* 0xfffffffc002c3947 */ /* 0x000fec000383ffff */
[----:B------:R-:W-:Y:S01]  /*3c60*/  ULEA UR4, UR5, UR6, 0x3 ;  /* 0x0000000605047291 */ /* 0x000fe2000f8e18ff */
[----:B------:R-:W-:-:S08]  /*3c70*/  SHF.L.U32 R2, R12, 0x1f, RZ ;  /* 0x0000001f0c027819 */ /* 0x000fd000000006ff */
[----:B------:R-:W2:Y:S02]  /*3c80*/  SYNCS.PHASECHK.TRANS64 P0, [UR4+0x1e0], R2 ;  /* 0x0001e002ff0075a7 */ /* 0x000ea40008001004 */
[----:B--2---:R-:W-:Y:S05]  /*3c90*/  @P0 BRA `(.L_x_76) ;  /* 0x0000000000080947 */ /* 0x004fea0003800000 */
[----:B------:R-:W2:Y:S02]  /*3ca0*/  SYNCS.PHASECHK.TRANS64.TRYWAIT P0, [UR4+0x1e0], R2 ;  /* 0x0001e002ff0075a7 */ /* 0x000ea40008001104 */
[----:B--2---:R-:W-:Y:S05]  /*3cb0*/  @!P0 BRA `(.L_x_77) ;  /* 0x0000004400ac8947 */ /* 0x004fea0003800000 */
.L_x_76:
[----:B------:R-:W-:-:S04]  /*3cc0*/  UIADD3 UR7, UPT, UPT, UR5, 0x1, URZ ;  /* 0x0000000105077890 */ /* 0x000fc8000fffe0ff */
[----:B------:R-:W-:-:S04]  /*3cd0*/  UISETP.NE.AND UP0, UPT, UR7, 0x2, UPT ;  /* 0x000000020700788c */ /* 0x000fc8000bf05270 */
[----:B------:R-:W-:Y:S02]  /*3ce0*/  USEL UR8, URZ, 0x1, UP0 ;  /* 0x00000001ff087887 */ /* 0x000fe40008000000 */
[----:B------:R-:W-:-:S04]  /*3cf0*/  USEL UR7, UR7, URZ, UP0 ;  /* 0x000000ff07077287 */ /* 0x000fc80008000000 */
[----:B------:R-:W-:Y:S01]  /*3d00*/  ULEA UR7, UR7, UR6, 0x3 ;  /* 0x0000000607077291 */ /* 0x000fe2000f8e18ff */
[----:B--2---:R-:W-:-:S04]  /*3d10*/  LOP3.LUT R2, R12, UR8, RZ, 0x3c, !PT ;  /* 0x000000080c027c12 */ /* 0x004fc8000f8e3cff */
[----:B------:R-:W-:-:S04]  /*3d20*/  SHF.L.U32 R0, R2, 0x1f, RZ ;  /* 0x0000001f02007819 */ /* 0x000fc800000006ff */
[----:B------:R-:W2:Y:S02]  /*3d30*/  SYNCS.PHASECHK.TRANS64 P0, [UR7+0x1e0], R0 ;  /* 0x0001e000ff0075a7 */ /* 0x000ea40008001007 */
[----:B-12---:R-:W-:Y:S05]  /*3d40*/  @P0 EXIT ;  /* 0x000000000000094d */ /* 0x006fea0003800000 */
[----:B------:R-:W-:Y:S02]  /*3d50*/  SHF.L.U32 R2, R2, 0x1f, RZ ;  /* 0x0000001f02027819 */ /* 0x000fe400000006ff */
[----:B------:R-:W-:-:S07]  /*3d60*/  MOV R0, UR7 ;  /* 0x0000000700007c02 */ /* 0x000fce0008000f00 */
.L_x_78:
[----:B-1----:R1:W2:Y:S02]  /*3d70*/  SYNCS.PHASECHK.TRANS64.TRYWAIT P0, [R0+URZ+0x1e0], R2 ;  /* 0x0001e002000075a7 */ /* 0x0022a400080011ff */
[----:B--2---:R-:W-:Y:S05]  /*3d80*/  @!P0 NANOSLEEP.SYNCS 0x989680 ;  /* 0x009896800000895d */ /* 0x004fea0003900000 */
[----:B------:R-:W2:Y:S02]  /*3d90*/  @!P0 SYNCS.PHASECHK.TRANS64 P0, [R0+URZ+0x1e0], R2 ;  /* 0x0001e002000085a7 */ /* 0x000ea400080010ff */
[----:B--2---:R-:W-:Y:S05]  /*3da0*/  @P0 EXIT ;  /* 0x000000000000094d */ /* 0x004fea0003800000 */
[----:B------:R-:W-:Y:S05]  /*3db0*/  BRA `(.L_x_78) ;  /* 0xfffffffc00ec7947 */ /* 0x000fea000383ffff */
.L_x_71:
[----:B------:R-:W-:Y:S05]  /*3dc0*/  BRA.U UP5, `(.L_x_79) ;  /* 0x0000000d059c7547 */ /* 0x000fea000b800000 */
[----:B------:R-:W-:Y:S01]  /*3dd0*/  UMOV UR4, 0x40 ;  /* 0x0000004000047882 */ /* 0x000fe20000000000 */
[----:B------:R-:W-:Y:S01]  /*3de0*/  NOP ;  /* 0x0000000000007918 */ /* 0x000fe20000000000 */
[----:B------:R-:W-:Y:S01]  /*3df0*/  ULEA UR5, UR48, UR4, 0x18 ;  /* 0x0000000430057291 */ /* 0x000fe2000f8ec0ff */
[----:B------:R-:W-:Y:S02]  /*3e00*/  UMOV UR6, 0x400 ;  /* 0x0000040000067882 */ /* 0x000fe40000000000 */
[----:B------:R-:W-:-:S06]  /*3e10*/  ULEA UR6, UR48, UR6, 0x18 ;  /* 0x0000000630067291 */ /* 0x000fcc000f8ec0ff */
[----:B------:R-:W2:Y:S02]  /*3e20*/  LDS.U8 R0, [UR5+0x1c] ;  /* 0x00001c05ff007984 */ /* 0x000ea40008000000 */
[----:B--2---:R-:W-:-:S13]  /*3e30*/  ISETP.NE.AND P0, PT, R0, RZ, PT ;  /* 0x000000ff0000720c */ /* 0x004fda0003f05270 */
[----:B------:R-:W-:Y:S05]  /*3e40*/  @P0 BRA `(.L_x_80) ;  /* 0x0000000000580947 */ /* 0x000fea0003800000 */
[----:B------:R-:W-:-:S13]  /*3e50*/  ELECT P0, URZ, PT ;  /* 0x0000000000ff782f */ /* 0x000fda0003800000 */
[----:B------:R-:W-:Y:S05]  /*3e60*/  @!P0 BRA `(.L_x_81) ;  /* 0x0000000000608947 */ /* 0x000fea0003800000 */
[----:B------:R-:W-:Y:S01]  /*3e70*/  UMOV UR4, 0x10 ;  /* 0x0000001000047882 */ /* 0x000fe20000000000 */
[----:B------:R-:W-:Y:S01]  /*3e80*/  HFMA2 R0, -RZ, RZ, 0, 5.9604644775390625e-08 ;  /* 0x00000001ff007431 */ /* 0x000fe200000001ff */
[----:B------:R-:W-:-:S03]  /*3e90*/  MOV R3, 0xffff ;  /* 0x0000ffff00037802 */ /* 0x000fc60000000f00 */
[----:B------:R-:W-:Y:S04]  /*3ea0*/  DEPBAR.LE SB2, 0x36 ;  /* 0x0000ad800000791a */ /* 0x000fe80000000000 */
[----:B------:R-:W2:Y:S02]  /*3eb0*/  UTCATOMSWS.FIND_AND_SET.ALIGN UP0, UR4, UR4 ;  /* 0x00000004000475e3 */ /* 0x000ea40008000800 */
[----:B--2---:R-:W-:Y:S01]  /*3ec0*/  MOV R4, UR4 ;  /* 0x0000000400047c02 */ /* 0x004fe20008000f00 */
[----:B------:R-:W-:Y:S06]  /*3ed0*/  BRA.U UP0, `(.L_x_82) ;  /* 0x0000000100187547 */ /* 0x000fec000b800000 */
.L_x_83:
[----:B------:R-:W-:Y:S05]  /*3ee0*/  NANOSLEEP 0x64 ;  /* 0x000000640000795d */ /* 0x000fea0003800000 */
[----:B------:R-:W-:-:S05]  /*3ef0*/  UMOV UR4, 0x10 ;  /* 0x0000001000047882 */ /* 0x000fca0000000000 */
[----:B------:R-:W-:Y:S04]  /*3f00*/  DEPBAR.LE SB2, 0x36 ;  /* 0x0000ad800000791a */ /* 0x000fe80000000000 */
[----:B------:R-:W2:Y:S02]  /*3f10*/  UTCATOMSWS.FIND_AND_SET.ALIGN UP0, UR4, UR4 ;  /* 0x00000004000475e3 */ /* 0x000ea40008000800 */
[----:B--2---:R-:W-:Y:S01]  /*3f20*/  MOV R4, UR4 ;  /* 0x0000000400047c02 */ /* 0x004fe20008000f00 */
[----:B------:R-:W-:Y:S05]  /*3f30*/  BRA.U !UP0, `(.L_x_83) ;  /* 0xfffffffd08e87547 */ /* 0x000fea000b83ffff */
.L_x_82:
[-C--:B------:R-:W-:Y:S02]  /*3f40*/  SHF.L.U32 R3, R3, R4.reuse, RZ ;  /* 0x0000000403037219 */ /* 0x080fe400000006ff */
[----:B------:R-:W-:Y:S01]  /*3f50*/  SHF.L.U32 R0, R0, R4, RZ ;  /* 0x0000000400007219 */ /* 0x000fe200000006ff */
[----:B------:R-:W-:Y:S02]  /*3f60*/  IMAD.SHL.U32 R4, R4, 0x20, RZ ;  /* 0x0000002004047824 */ /* 0x000fe400078e00ff */
[----:B------:R2:W-:Y:S04]  /*3f70*/  ATOMS.OR RZ, [UR5+0x14], R3 ;  /* 0x00001403ffff798c */ /* 0x0005e8000b000005 */
[----:B------:R2:W-:Y:S04]  /*3f80*/  ATOMS.OR RZ, [UR5+0x18], R0 ;  /* 0x00001800ffff798c */ /* 0x0005e8000b000005 */
[----:B------:R2:W-:Y:S01]  /*3f90*/  STS [UR6+0x280], R4 ;  /* 0x00028004ff007988 */ /* 0x0005e20008000806 */
[----:B------:R-:W-:Y:S05]  /*3fa0*/  BRA `(.L_x_81) ;  /* 0x0000000000107947 */ /* 0x000fea0003800000 */
.L_x_80:
[----:B------:R-:W-:Y:S02]  /*3fb0*/  MOV R0, 0xffffffff ;  /* 0xffffffff00007802 */ /* 0x000fe40000000f00 */
[----:B------:R-:W-:-:S03]  /*3fc0*/  MOV R4, 0x3ff0 ;  /* 0x00003ff000047802 */ /* 0x000fc60000000f00 */
[----:B------:R2:W-:Y:S04]  /*3fd0*/  STS [UR6+0x280], R0 ;  /* 0x00028000ff007988 */ /* 0x0005e80008000806 */
[----:B-12--5:R-:W-:Y:S05]  /*3fe0*/  CALL.REL.NOINC `($__internal_1_$__cuda_sm10x_tcgen05_guardrail_trap_phase_invalid_during_alloc) ;  /* 0x00000048002c7944 */ /* 0x026fea0003c00000 */
.L_x_81:
[----:B------:R-:W-:Y:S05]  /*3ff0*/  WARPSYNC.ALL ;  /* 0x0000000000007948 */ /* 0x000fea0003800000 */
[----:B------:R-:W3:Y:S01]  /*4000*/  S2UR UR4, SR_CgaCtaId ;  /* 0x00000000000479c3 */ /* 0x000ee20000008800 */
[----:B------:R-:W-:Y:S01]  /*4010*/  UMOV UR17, 0x400 ;  /* 0x0000040000117882 */ /* 0x000fe20000000000 */
[----:B------:R-:W-:-:S06]  /*4020*/  NOP ;  /* 0x0000000000007918 */ /* 0x000fcc0000000000 */
[----:B------:R-:W-:Y:S06]  /*4030*/  BAR.ARV 0x6, 0xa0 ;  /* 0x0182800000007b1d */ /* 0x000fec0000002000 */
[----:B------:R-:W4:Y:S01]  /*4040*/  LDCU UR5, c[0x0][0x38c] ;  /* 0x00007180ff0577ac */ /* 0x000f220008000800 */
[----:B------:R-:W-:Y:S01]  /*4050*/  LOP3.LUT R2, R2, 0xffff, RZ, 0xc0, !PT ;  /* 0x0000ffff02027812 */ /* 0x000fe200078ec0ff */
[----:B------:R-:W-:Y:S01]  /*4060*/  IMAD.MOV.U32 R11, RZ, RZ, 0x1 ;  /* 0x00000001ff0b7424 */ /* 0x000fe200078e00ff */
[----:B------:R-:W-:Y:S01]  /*4070*/  CS2R R8, SRZ ;  /* 0x0000000000087805 */ /* 0x000fe2000001ff00 */
[----:B------:R-:W1:Y:S01]  /*4080*/  LDCU UR8, c[0x0][0x38c] ;  /* 0x00007180ff0877ac */ /* 0x000e620008000800 */
[----:B------:R-:W-:Y:S01]  /*4090*/  R2UR UR19, R2 ;  /* 0x00000000021372ca */ /* 0x000fe200000e0000 */
[----:B------:R-:W-:Y:S01]  /*40a0*/  IMAD.MOV.U32 R10, RZ, RZ, RZ ;  /* 0x000000ffff0a7224 */ /* 0x000fe200078e00ff */
[----:B------:R-:W-:Y:S01]  /*40b0*/  UMOV UR22, URZ ;  /* 0x000000ff00167c82 */ /* 0x000fe20008000000 */
[----:B------:R-:W-:Y:S01]  /*40c0*/  UMOV UR14, URZ ;  /* 0x000000ff000e7c82 */ /* 0x000fe20008000000 */
[----:B---3--:R-:W-:Y:S01]  /*40d0*/  ULEA UR17, UR4, UR17, 0x18 ;  /* 0x0000001104117291 */ /* 0x008fe2000f8ec0ff */
[----:B------:R-:W-:Y:S01]  /*40e0*/  UMOV UR26, 0x0 ;  /* 0x00000000001a7882 */ /* 0x000fe20000000000 */
[----:B------:R-:W-:-:S02]  /*40f0*/  UMOV UR27, 0x4100490 ;  /* 0x04100490001b7882 */ /* 0x000fc40000000000 */
[----:B------:R-:W-:Y:S02]  /*4100*/  UIADD3 UR6, UPT, UPT, UR17, 0x2600, URZ ;  /* 0x0000260011067890 */ /* 0x000fe4000fffe0ff */
[----:B------:R-:W-:Y:S02]  /*4110*/  UIADD3 UR7, UPT, UPT, UR17, 0x1d600, URZ ;  /* 0x0001d60011077890 */ /* 0x000fe4000fffe0ff */
[----:B----4-:R-:W-:Y:S01]  /*4120*/  UIADD3 UR5, UPT, UPT, UR5, 0x3f, URZ ;  /* 0x0000003f05057890 */ /* 0x010fe2000fffe0ff */
[----:B--2---:R-:W2:Y:S01]  /*4130*/  LDS R0, [UR17+0x280] ;  /* 0x00028011ff007984 */ /* 0x004ea20008000800 */
[----:B------:R-:W-:Y:S02]  /*4140*/  USHF.R.U32.HI UR6, URZ, 0x4, UR6 ;  /* 0x00000004ff067899 */ /* 0x000fe40008011606 */
[----:B------:R-:W-:Y:S02]  /*4150*/  USHF.R.S32.HI UR4, URZ, 0x1f, UR5 ;  /* 0x0000001fff047899 */ /* 0x000fe40008011405 */
[----:B------:R-:W-:-:S02]  /*4160*/  ULOP3.LUT UR6, UR6, 0x3fff, URZ, 0xc0, !UPT ;  /* 0x00003fff06067892 */ /* 0x000fc4000f8ec0ff */
[----:B------:R-:W-:Y:S02]  /*4170*/  ULEA.HI UR4, UR4, UR5, URZ, 0x6 ;  /* 0x0000000504047291 */ /* 0x000fe4000f8f30ff */
[----:B------:R-:W-:Y:S02]  /*4180*/  USHF.R.U32.HI UR5, URZ, 0x4, UR7 ;  /* 0x00000004ff057899 */ /* 0x000fe40008011607 */
[----:B------:R-:W-:Y:S02]  /*4190*/  USHF.R.S32.HI UR28, URZ, 0x6, UR4 ;  /* 0x00000006ff1c7899 */ /* 0x000fe40008011404 */
[----:B------:R-:W-:Y:S02]  /*41a0*/  ULOP3.LUT UR5, UR5, 0x3fff, URZ, 0xc0, !UPT ;  /* 0x00003fff05057892 */ /* 0x000fe4000f8ec0ff */
[----:B------:R-:W-:Y:S02]  /*41b0*/  UISETP.LT.AND UP0, UPT, UR28, 0x1, UPT ;  /* 0x000000011c00788c */ /* 0x000fe4000bf01270 */
[----:B------:R-:W-:-:S02]  /*41c0*/  ULOP3.LUT UR20, UR6, 0x10000, URZ, 0xfc, !UPT ;  /* 0x0001000006147892 */ /* 0x000fc4000f8efcff */
[----:B------:R-:W-:Y:S02]  /*41d0*/  USEL UR29, UR28, 0x1, !UP0 ;  /* 0x000000011c1d7887 */ /* 0x000fe4000c000000 */
[----:B------:R-:W-:Y:S02]  /*41e0*/  ULOP3.LUT UR21, UR5, 0x10000, URZ, 0xfc, !UPT ;  /* 0x0001000005157892 */ /* 0x000fe4000f8efcff */
[----:B------:R-:W-:Y:S02]  /*41f0*/  UIADD3 UR29, UPT, UPT, -UR29, URZ, URZ ;  /* 0x000000ff1d1d7290 */ /* 0x000fe4000fffe1ff */
[----:B-1----:R-:W-:Y:S01]  /*4200*/  UISETP.GE.AND UP4, UPT, UR8, 0x1, UPT ;  /* 0x000000010800788c */ /* 0x002fe2000bf86270 */
[----:B------:R-:W-:Y:S01]  /*4210*/  UMOV UR24, 0x0 ;  /* 0x0000000000187882 */ /* 0x000fe20000000000 */
[----:B------:R-:W-:Y:S01]  /*4220*/  UMOV UR25, 0x4100490 ;  /* 0x0410049000197882 */ /* 0x000fe20000000000 */
[----:B--2---:R-:W-:-:S15]  /*4230*/  R2UR UR30, R0 ;  /* 0x00000000001e72ca */ /* 0x004fde00000e0000 */
.L_x_90:
[----:B------:R-:W-:Y:S02]  /*4240*/  LEA R0, R10, UR17, 0x3 ;  /* 0x000000110a007c11 */ /* 0x000fe4000f8e18ff */
[----:B------:R-:W-:Y:S02]  /*4250*/  SHF.L.U32 R2, R9, 0x1f, RZ ;  /* 0x0000001f09027819 */ /* 0x000fe400000006ff */
[----:B------:R-:W-:Y:S01]  /*4260*/  PLOP3.LUT P0, PT, PT, PT, UP4, 0x80, 0x8 ;  /* 0x000000000008781c */ /* 0x000fe20003f0f048 */
[----:B------:R-:W-:Y:S01]  /*4270*/  VIADD R3, R0, 0x1e0 ;  /* 0x000001e000037836 */ /* 0x000fe20000000000 */
[----:B-1----:R-:W1:Y:S02]  /*4280*/  SYNCS.PHASECHK.TRANS64.TRYWAIT P1, [R0+URZ+0x1d0], R2 ;  /* 0x0001d002000075a7 */ /* 0x002e6400080211ff */
[----:B-1-3--:R-:W-:Y:S09]  /*4290*/  @!P1 BRA `(.L_x_84) ;  /* 0x00000040004c9947 */ /* 0x00aff20003800000 */
.L_x_187:
[----:B------:R-:W-:Y:S01]  /*42a0*/  LEA R4, R10, UR17, 0x4 ;  /* 0x000000110a047c11 */ /* 0x000fe2000f8e20ff */
[----:B------:R-:W-:Y:S01]  /*42b0*/  @UP4 ULEA UR4, UR14, UR17, 0x3 ;  /* 0x000000110e044291 */ /* 0x000fe2000f8e18ff */
[----:B------:R-:W-:Y:S01]  /*42c0*/  PLOP3.LUT P2, PT, PT, PT, PT, 0x80, 0x8 ;  /* 0x000000000008781c */ /* 0x000fe20003f4f070 */
[----:B------:R-:W-:Y:S01]  /*42d0*/  ULEA UR23, UR22, UR17, 0x3 ;  /* 0x0000001116177291 */ /* 0x000fe2000f8e18ff */
[----:B------:R-:W-:Y:S02]  /*42e0*/  PRMT R3, RZ, 0x654, R3 ;  /* 0x00000654ff037816 */ /* 0x000fe40000000003 */
[----:B------:R-:W2:Y:S01]  /*42f0*/  LDS.128 R4, [R4+0x260] ;  /* 0x0002600004047984 */ /* 0x000ea20000000c00 */
[----:B-1----:R-:W-:Y:S02]  /*4300*/  @P0 SHF.L.U32 R2, R8, 0x1f, RZ ;  /* 0x0000001f08020819 */ /* 0x002fe400000006ff */
[----:B------:R-:W-:Y:S01]  /*4310*/  SHF.L.U32 R0, R11, 0x1f, RZ ;  /* 0x0000001f0b007819 */ /* 0x000fe200000006ff */
[----:B------:R-:W-:Y:S01]  /*4320*/  @!PT LDS RZ, [RZ] ;  /* 0x00000000fffff984 */ /* 0x000fe20000000800 */
[----:B------:R-:W-:Y:S01]  /*4330*/  @!PT LDS RZ, [RZ] ;  /* 0x00000000fffff984 */ /* 0x000fe20000000800 */
[----:B------:R-:W-:Y:S01]  /*4340*/  @!PT LDS RZ, [RZ] ;  /* 0x00000000fffff984 */ /* 0x000fe20000000800 */
[----:B------:R-:W-:Y:S01]  /*4350*/  @!PT LDS RZ, [RZ] ;  /* 0x00000000fffff984 */ /* 0x000fe20000000800 */
[----:B------:R1:W-:Y:S06]  /*4360*/  MEMBAR.ALL.CTA ;  /* 0x0000000000007992 */ /* 0x0003ec0000008000 */
[----:B-1----:R-:W1:Y:S02]  /*4370*/  FENCE.VIEW.ASYNC.S ;  /* 0x00000000000073c6 */ /* 0x002e640000000000 */
[----:B-1----:R1:W-:Y:S01]  /*4380*/  SYNCS.ARRIVE.TRANS64.RED.A1T0 RZ, [R3+URZ], RZ ;  /* 0x000000ff03ff79a7 */ /* 0x0023e200081004ff */
[----:B------:R1:W3:Y:S01]  /*4390*/  @P0 SYNCS.PHASECHK.TRANS64.TRYWAIT P2, [UR4], R2 ;  /* 0x00000002ff0005a7 */ /* 0x0002e20008041104 */
[----:B------:R-:W-:Y:S01]  /*43a0*/  ULEA.HI UR4, UR22, UR22, URZ, 0x1 ;  /* 0x0000001616047291 */ /* 0x000fe2000f8f08ff */
[----:B--2---:R-:W-:-:S03]  /*43b0*/  LOP3.LUT P1, RZ, R6, 0x1, RZ, 0xc0, !PT ;  /* 0x0000000106ff7812 */ /* 0x004fc6000782c0ff */
[----:B------:R-:W-:Y:S02]  /*43c0*/  USHF.L.U32 UR18, UR4, 0x5, URZ ;  /* 0x0000000504127899 */ /* 0x000fe400080006ff */
[----:B------:R-:W-:Y:S02]  /*43d0*/  ULOP3.LUT UR4, UR4, 0xffe, URZ, 0xc0, !UPT ;  /* 0x00000ffe04047892 */ /* 0x000fe4000f8ec0ff */
[----:B------:R-:W-:Y:S02]  /*43e0*/  ULOP3.LUT UR18, UR18, 0xffffffc0, URZ, 0xc0, !UPT ;  /* 0xffffffc012127892 */ /* 0x000fe4000f8ec0ff */
[----:B------:R-:W-:Y:S02]  /*43f0*/  UIADD3 UR4, UPT, UPT, -UR4, UR22, URZ ;  /* 0x0000001604047290 */ /* 0x000fe4000fffe1ff */
[----:B------:R-:W-:Y:S01]  /*4400*/  UIADD3 UR18, UPT, UPT, UR30, UR18, URZ ;  /* 0x000000121e127290 */ /* 0x000fe2000fffe0ff */
[----:B------:R-:W2:Y:S03]  /*4410*/  SYNCS.PHASECHK.TRANS64.TRYWAIT P0, [UR23+0x210], R0 ;  /* 0x00021000ff0075a7 */ /* 0x000ea60008001117 */
[----:B------:R-:W-:Y:S01]  /*4420*/  ULEA UR18, UR4, UR18, 0x14 ;  /* 0x0000001204127291 */ /* 0x000fe2000f8ea0ff */
[----:B-123--:R-:W-:Y:S11]  /*4430*/  @!P0 BRA `(.L_x_85) ;  /* 0x0000003c00f88947 */ /* 0x00eff60003800000 */
.L_x_189:
[----:B------:R-:W-:Y:S01]  /*4440*/  IADD3 R10, PT, PT, R10, 0x1, RZ ;  /* 0x000000010a0a7810 */ /* 0x000fe20007ffe0ff */
[----:B------:R-:W-:Y:S06]  /*4450*/  BRA.U !UP4, `(.L_x_86) ;  /* 0x000000010c987547 */ /* 0x000fec000b800000 */
[----:B------:R-:W-:Y:S01]  /*4460*/  UPLOP3.LUT UP2, UPT, UPT, UPT, UPT, 0x40, 0x4 ;  /* 0x000000000004789c */ /* 0x000fe20003f4e870 */
[----:B------:R-:W-:Y:S01]  /*4470*/  UMOV UR16, UR29 ;  /* 0x0000001d00107c82 */ /* 0x000fe20008000000 */
[----:B------:R-:W-:Y:S01]  /*4480*/  UMOV UR15, UR28 ;  /* 0x0000001c000f7c82 */ /* 0x000fe20008000000 */
[----:B------:R-:W-:-:S08]  /*4490*/  UMOV UR6, UR14 ;  /* 0x0000000e00067c82 */ /* 0x000fd00008000000 */
.L_x_89:
[----:B------:R-:W-:Y:S02]  /*44a0*/  UIADD3 UR16, UPT, UPT, UR16, 0x1, URZ ;  /* 0x0000000110107890 */ /* 0x000fe4000fffe0ff */
[----:B--2---:R-:W-:Y:S02]  /*44b0*/  ULEA UR5, UR6, UR17, 0x3 ;  /* 0x0000001106057291 */ /* 0x004fe4000f8e18ff */
[----:B------:R-:W-:Y:S01]  /*44c0*/  UISETP.NE.AND UP3, UPT, UR16, URZ, UPT ;  /* 0x000000ff1000728c */ /* 0x000fe2000bf65270 */
[----:B---3--:R-:W-:Y:S10]  /*44d0*/  @P2 BRA `(.L_x_87) ;  /* 0x00000000000c2947 */ /* 0x008ff40003800000 */
[----:B-1----:R-:W-:Y:S04]  /*44e0*/  SHF.L.U32 R2, R8, 0x1f, RZ ;  /* 0x0000001f08027819 */ /* 0x002fe800000006ff */
[----:B------:R-:W1:Y:S02]  /*44f0*/  SYNCS.PHASECHK.TRANS64.TRYWAIT P0, [UR5], R2 ;  /* 0x00000002ff0075a7 */ /* 0x000e640008001105 */
[----:B-1----:R-:W-:Y:S05]  /*4500*/  @!P0 BRA `(.L_x_88) ;  /* 0x0000003c00dc8947 */ /* 0x002fea0003800000 */
.L_x_87:
[----:B------:R-:W-:Y:S01]  /*4510*/  UISETP.NE.AND UP0, UPT, UR15, 0x1, UPT ;  /* 0x000000010f00788c */ /* 0x000fe2000bf05270 */
[----:B------:R-:W-:Y:S01]  /*4520*/  PLOP3.LUT P2, PT, PT, PT, PT, 0x80, 0x8 ;  /* 0x000000000008781c */ /* 0x000fe20003f4f070 */
[----:B------:R-:W-:Y:S02]  /*4530*/  UIADD3 UR4, UPT, UPT, UR6, 0x1, URZ ;  /* 0x0000000106047890 */ /* 0x000fe4000fffe0ff */
[----:B------:R-:W-:Y:S02]  /*4540*/  ULEA UR12, UR6, UR21, 0x8 ;  /* 0x00000015060c7291 */ /* 0x000fe4000f8e40ff */
[----:B------:R-:W-:Y:S01]  /*4550*/  UISETP.NE.AND UP1, UPT, UR4, 0x1b, UPT ;  /* 0x0000001b0400788c */ /* 0x000fe2000bf25270 */
[----:B------:R-:W-:Y:S01]  /*4560*/  PLOP3.LUT P0, PT, PT, PT, UP0, 0x80, 0x8 ;  /* 0x000000000008781c */ /* 0x000fe20003f0f008 */
[----:B------:R-:W-:Y:S02]  /*4570*/  UIADD3 UR10, UPT, UPT, UR12, 0x2, URZ ;  /* 0x000000020c0a7890 */ /* 0x000fe4000fffe0ff */
[----:B------:R-:W-:Y:S02]  /*4580*/  USEL UR7, URZ, 0x1, UP1 ;  /* 0x00000001ff077887 */ /* 0x000fe40008800000 */
[----:B------:R-:W-:Y:S02]  /*4590*/  USEL UR14, UR4, URZ, UP1 ;  /* 0x000000ff040e7287 */ /* 0x000fe40008800000 */
[----:B------:R-:W-:Y:S02]  /*45a0*/  UIADD3 UR15, UPT, UPT, UR15, -0x1, URZ ;  /* 0xffffffff0f0f7890 */ /* 0x000fe4000fffe0ff */
[----:B------:R-:W-:Y:S01]  /*45b0*/  @UP0 ULEA UR4, UR14, UR17, 0x3 ;  /* 0x000000110e040291 */ /* 0x000fe2000f8e18ff */
[----:B------:R-:W-:Y:S01]  /*45c0*/  LOP3.LUT R8, R8, UR7, RZ, 0x3c, !PT ;  /* 0x0000000708087c12 */ /* 0x000fe2000f8e3cff */
[----:B------:R-:W-:Y:S01]  /*45d0*/  UIADD3 UR7, UPT, UPT, UR5, 0xd8, URZ ;  /* 0x000000d805077890 */ /* 0x000fe2000fffe0ff */
[----:B------:R-:W-:Y:S02]  /*45e0*/  UMOV UR13, 0x80004020 ;  /* 0x80004020000d7882 */ /* 0x000fe40000000000 */
[----:B-1----:R-:W-:Y:S01]  /*45f0*/  @P0 SHF.L.U32 R0, R8, 0x1f, RZ ;  /* 0x0000001f08000819 */ /* 0x002fe200000006ff */
[----:B------:R-:W-:Y:S01]  /*4600*/  UMOV UR5, 0x80004020 ;  /* 0x8000402000057882 */ /* 0x000fe20000000000 */
[----:B------:R-:W-:Y:S01]  /*4610*/  UMOV UR11, 0x80004020 ;  /* 0x80004020000b7882 */ /* 0x000fe20000000000 */
[----:B------:R-:W-:Y:S01]  /*4620*/  UMOV UR9, 0x80004020 ;  /* 0x8000402000097882 */ /* 0x000fe20000000000 */
[----:B------:R2:W3:Y:S01]  /*4630*/  @P0 SYNCS.PHASECHK.TRANS64.TRYWAIT P2, [UR4], R0 ;  /* 0x00000000ff0005a7 */ /* 0x0004e20008041104 */
[----:B------:R-:W-:Y:S03]  /*4640*/  ULEA UR4, UR6, UR20, 0x8 ;  /* 0x0000001406047291 */ /* 0x000fe6000f8e40ff */
[----:B------:R-:W-:Y:S01]  /*4650*/  UMOV UR6, UR14 ;  /* 0x0000000e00067c82 */ /* 0x000fe20008000000 */
[----:B------:R-:W-:Y:S05]  /*4660*/  UIADD3 UR8, UPT, UPT, UR4, 0x2, URZ ;  /* 0x0000000204087890 */ /* 0x000fea000fffe0ff */
[----:B------:R2:W-:Y:S01]  /*4670*/  UTCQMMA gdesc[UR4], gdesc[UR12], tmem[UR18], tmem[UR26], idesc[UR27], UP2 ;  /* 0x00ff1a0c040075ea */ /* 0x0005e20009000312 */
[----:B------:R-:W-:Y:S03]  /*4680*/  UPLOP3.LUT UP2, UPT, UPT, UPT, UPT, 0x80, 0x8 ;  /* 0x000000000008789c */ /* 0x000fe60003f4f070 */
[----:B------:R2:W-:Y:S01]  /*4690*/  UTCQMMA gdesc[UR8], gdesc[UR10], tmem[UR18], tmem[UR24], idesc[UR25], UPT ;  /* 0x00ff180a080075ea */ /* 0x0005e2000b800312 */
[----:B------:R2:W-:Y:S01]  /*46a0*/  UTCBAR.MULTICAST [UR7], URZ, UR19 ;  /* 0x000000ff070073e9 */ /* 0x0005e20008000813 */
[----:B------:R-:W-:Y:S06]  /*46b0*/  BRA.U UP3, `(.L_x_89) ;  /* 0xfffffffd03787547 */ /* 0x000fec000b83ffff */
.L_x_86:
[----:B--2---:R-:W-:Y:S01]  /*46c0*/  UIADD3 UR4, UPT, UPT, UR22, 0x1, URZ ;  /* 0x0000000116047890 */ /* 0x004fe2000fffe0ff */
[C---:B------:R-:W-:Y:S01]  /*46d0*/  ISETP.NE.AND P0, PT, R10.reuse, 0x2, PT ;  /* 0x000000020a00780c */ /* 0x040fe20003f05270 */
[----:B------:R-:W-:Y:S02]  /*46e0*/  UIADD3 UR5, UPT, UPT, UR23, 0x1f0, URZ ;  /* 0x000001f017057890 */ /* 0x000fe4000fffe0ff */
[----:B------:R-:W-:Y:S01]  /*46f0*/  UISETP.NE.AND UP0, UPT, UR4, 0x4, UPT ;  /* 0x000000040400788c */ /* 0x000fe2000bf05270 */
[----:B-1----:R-:W-:Y:S02]  /*4700*/  SEL R0, RZ, 0x1, P0 ;  /* 0x00000001ff007807 */ /* 0x002fe40000000000 */
[----:B------:R-:W-:Y:S01]  /*4710*/  SEL R10, R10, RZ, P0 ;  /* 0x000000ff0a0a7207 */ /* 0x000fe20000000000 */
[----:B------:R-:W-:Y:S01]  /*4720*/  USEL UR6, URZ, 0x1, UP0 ;  /* 0x00000001ff067887 */ /* 0x000fe20008000000 */
[----:B------:R-:W-:Y:S01]  /*4730*/  LOP3.LUT R9, R9, R0, RZ, 0x3c, !PT ;  /* 0x0000000009097212 */ /* 0x000fe200078e3cff */
[----:B------:R-:W-:Y:S01]  /*4740*/  USEL UR22, UR4, URZ, UP0 ;  /* 0x000000ff04167287 */ /* 0x000fe20008000000 */
[----:B------:R1:W-:Y:S03]  /*4750*/  UTCBAR [UR5], URZ ;  /* 0x000000ff050073e9 */ /* 0x0003e600080000ff */
[----:B------:R-:W-:Y:S01]  /*4760*/  LOP3.LUT R11, R11, UR6, RZ, 0x3c, !PT ;  /* 0x000000060b0b7c12 */ /* 0x000fe2000f8e3cff */
[----:B------:R-:W-:Y:S07]  /*4770*/  @P1 BRA `(.L_x_90) ;  /* 0xfffffff800b01947 */ /* 0x000fee000383ffff */
[----:B------:R-:W2:Y:S01]  /*4780*/  S2UR UR8, SR_CgaCtaId ;  /* 0x00000000000879c3 */ /* 0x000ea20000008800 */
[----:B------:R-:W-:Y:S01]  /*4790*/  ELECT P0, URZ, PT ;  /* 0x0000000000ff782f */ /* 0x000fe20003800000 */
[----:B------:R-:W-:Y:S01]  /*47a0*/  IMAD.MOV.U32 R0, RZ, RZ, 0x1 ;  /* 0x00000001ff007424 */ /* 0x000fe200078e00ff */
[----:B------:R-:W-:Y:S01]  /*47b0*/  UIADD3 UR17, UPT, UPT, UR17, 0x210, URZ ;  /* 0x0000021011117890 */ /* 0x000fe2000fffe0ff */
[----:B------:R-:W-:Y:S01]  /*47c0*/  SHF.L.U32 R2, R11, 0x1f, RZ ;  /* 0x0000001f0b027819 */ /* 0x000fe200000006ff */
[----:B------:R-:W-:-:S03]  /*47d0*/  UMOV UR4, 0x40 ;  /* 0x0000004000047882 */ /* 0x000fc60000000000 */
[----:B------:R-:W-:Y:S01]  /*47e0*/  UVIRTCOUNT.DEALLOC.SMPOOL 0x80 ;  /* 0x000000800000784c */ /* 0x000fe20000000000 */
[----:B--2---:R-:W-:Y:S02]  /*47f0*/  ULEA UR8, UR8, UR4, 0x18 ;  /* 0x0000000408087291 */ /* 0x004fe4000f8ec0ff */
[----:B------:R-:W-:-:S07]  /*4800*/  ULEA UR4, UR22, UR17, 0x3 ;  /* 0x0000001116047291 */ /* 0x000fce000f8e18ff */
[----:B------:R2:W-:Y:S02]  /*4810*/  @P0 STS.U8 [UR8+0x1c], R0 ;  /* 0x00001c00ff000988 */ /* 0x0005e40008000008 */
[----:B------:R-:W4:Y:S02]  /*4820*/  SYNCS.PHASECHK.TRANS64.TRYWAIT P0, [UR4], R2 ;  /* 0x00000002ff0075a7 */ /* 0x000f240008001104 */
[----:B--2-4-:R-:W-:Y:S05]  /*4830*/  @!P0 BRA `(.L_x_91) ;  /* 0x0000003c00288947 */ /* 0x014fea0003800000 */
.L_x_192:
[----:B------:R-:W-:-:S04]  /*4840*/  UIADD3 UR4, UPT, UPT, UR22, 0x1, URZ ;  /* 0x0000000116047890 */ /* 0x000fc8000fffe0ff */
[----:B------:R-:W-:-:S04]  /*4850*/  UISETP.NE.AND UP0, UPT, UR4, 0x4, UPT ;  /* 0x000000040400788c */ /* 0x000fc8000bf05270 */
[----:B------:R-:W-:Y:S02]  /*4860*/  USEL UR6, URZ, 0x1, UP0 ;  /* 0x00000001ff067887 */ /* 0x000fe40008000000 */
[----:B------:R-:W-:-:S04]  /*4870*/  USEL UR4, UR4, URZ, UP0 ;  /* 0x000000ff04047287 */ /* 0x000fc80008000000 */
[----:B-1----:R-:W-:Y:S01]  /*4880*/  ULEA UR5, UR4, UR17, 0x3 ;  /* 0x0000001104057291 */ /* 0x002fe2000f8e18ff */
[----:B--2---:R-:W-:-:S04]  /*4890*/  LOP3.LUT R2, R11, UR6, RZ, 0x3c, !PT ;  /* 0x000000060b027c12 */ /* 0x004fc8000f8e3cff */
[----:B------:R-:W-:-:S04]  /*48a0*/  SHF.L.U32 R3, R2, 0x1f, RZ ;  /* 0x0000001f02037819 */ /* 0x000fc800000006ff */
[----:B------:R-:W1:Y:S02]  /*48b0*/  SYNCS.PHASECHK.TRANS64.TRYWAIT P0, [UR5], R3 ;  /* 0x00000003ff0075a7 */ /* 0x000e640008001105 */
[----:B-1----:R-:W-:Y:S05]  /*48c0*/  @!P0 BRA `(.L_x_92) ;  /* 0x0000003c001c8947 */ /* 0x002fea0003800000 */
.L_x_194:
        /* <DEDUP_REMOVED lines=9> */
.L_x_196:
[----:B------:R-:W-:-:S04]  /*4960*/  UIADD3 UR4, UPT, UPT, UR4, 0x1, URZ ;  /* 0x0000000104047890 */ /* 0x000fc8000fffe0ff */
[----:B------:R-:W-:-:S04]  /*4970*/  UISETP.NE.AND UP0, UPT, UR4, 0x4, UPT ;  /* 0x000000040400788c */ /* 0x000fc8000bf05270 */
[----:B------:R-:W-:Y:S02]  /*4980*/  USEL UR5, URZ, 0x1, UP0 ;  /* 0x00000001ff057887 */ /* 0x000fe40008000000 */
[----:B------:R-:W-:-:S04]  /*4990*/  USEL UR4, UR4, URZ, UP0 ;  /* 0x000000ff04047287 */ /* 0x000fc80008000000 */
[----:B------:R-:W-:Y:S01]  /*49a0*/  ULEA UR4, UR4, UR17, 0x3 ;  /* 0x0000001104047291 */ /* 0x000fe2000f8e18ff */
[----:B------:R-:W-:-:S04]  /*49b0*/  LOP3.LUT R2, R2, UR5, RZ, 0x3c, !PT ;  /* 0x0000000502027c12 */ /* 0x000fc8000f8e3cff */
[----:B------:R-:W-:-:S04]  /*49c0*/  SHF.L.U32 R2, R2, 0x1f, RZ ;  /* 0x0000001f02027819 */ /* 0x000fc800000006ff */
[----:B------:R-:W2:Y:S02]  /*49d0*/  SYNCS.PHASECHK.TRANS64.TRYWAIT P0, [UR4], R2 ;  /* 0x00000002ff0075a7 */ /* 0x000ea40008001104 */
[----:B--2---:R-:W-:Y:S05]  /*49e0*/  @!P0 BRA `(.L_x_94) ;  /* 0x0000003c00048947 */ /* 0x004fea0003800000 */
.L_x_198:
[----:B------:R-:W-:Y:S01]  /*49f0*/  NOP ;  /* 0x0000000000007918 */ /* 0x000fe20000000000 */
[----:B-1----:R-:W1:Y:S01]  /*4a00*/  LDS R0, [UR8+0x14] ;  /* 0x00001408ff007984 */ /* 0x002e620008000800 */
[----:B------:R-:W-:Y:S01]  /*4a10*/  ULOP3.LUT UR4, UR30, 0xffff, URZ, 0xc0, !UPT ;  /* 0x0000ffff1e047892 */ /* 0x000fe2000f8ec0ff */
[----:B------:R-:W-:Y:S01]  /*4a20*/  UMOV UR5, 0xffff ;  /* 0x0000ffff00057882 */ /* 0x000fe20000000000 */
[----:B------:R-:W-:Y:S02]  /*4a30*/  UMOV UR6, 0x1 ;  /* 0x0000000100067882 */ /* 0x000fe40000000000 */
[----:B------:R-:W-:-:S04]  /*4a40*/  USHF.R.U32.HI UR4, URZ, 0x5, UR4 ;  /* 0x00000005ff047899 */ /* 0x000fc80008011604 */
[----:B------:R-:W-:Y:S02]  /*4a50*/  USHF.L.U32 UR5, UR5, UR4, URZ ;  /* 0x0000000405057299 */ /* 0x000fe400080006ff */
[----:B------:R-:W-:-:S04]  /*4a60*/  USHF.L.U32 UR4, UR6, UR4, URZ ;  /* 0x0000000406047299 */ /* 0x000fc800080006ff */
[----:B-1----:R-:W-:-:S04]  /*4a70*/  LOP3.LUT R0, R0, UR5, RZ, 0xc0, !PT ;  /* 0x0000000500007c12 */ /* 0x002fc8000f8ec0ff */
[----:B------:R-:W-:-:S13]  /*4a80*/  ISETP.NE.AND P0, PT, R0, UR5, PT ;  /* 0x0000000500007c0c */ /* 0x000fda000bf05270 */
[----:B------:R-:W-:Y:S05]  /*4a90*/  @P0 BRA `(.L_x_95) ;  /* 0x0000000000580947 */ /* 0x000fea0003800000 */
[----:B------:R-:W1:Y:S02]  /*4aa0*/  LDS R0, [UR8+0x18] ;  /* 0x00001808ff007984 */ /* 0x000e640008000800 */
[----:B-1----:R-:W-:-:S04]  /*4ab0*/  LOP3.LUT R0, R0, UR4, RZ, 0xc0, !PT ;  /* 0x0000000400007c12 */ /* 0x002fc8000f8ec0ff */
[----:B------:R-:W-:-:S13]  /*4ac0*/  ISETP.NE.AND P0, PT, R0, UR4, PT ;  /* 0x0000000400007c0c */ /* 0x000fda000bf05270 */
[----:B------:R-:W-:Y:S05]  /*4ad0*/  @P0 BRA `(.L_x_96) ;  /* 0x00000000003c0947 */ /* 0x000fea0003800000 */
[----:B------:R-:W1:Y:S01]  /*4ae0*/  S2R R2, SR_LANEID ;  /* 0x0000000000027919 */ /* 0x000e620000000000 */
[----:B------:R-:W-:-:S06]  /*4af0*/  ULOP3.LUT UR5, URZ, UR5, URZ, 0x33, !UPT ;  /* 0x00000005ff057292 */ /* 0x000fcc000f8e33ff */
[----:B------:R-:W-:-:S04]  /*4b00*/  IMAD.U32 R0, RZ, RZ, UR5 ;  /* 0x00000005ff007e24 */ /* 0x000fc8000f8e00ff */
[----:B------:R2:W4:Y:S02]  /*4b10*/  REDUX UR7, R0 ;  /* 0x00000000000773c4 */ /* 0x0005240000000000 */
[----:B------:R1:W-:Y:S01]  /*4b20*/  UTCATOMSWS.AND URZ, UR5 ;  /* 0x0000000500ff79e3 */ /* 0x0003e20008000000 */
[----:B--2---:R-:W-:Y:S01]  /*4b30*/  LOP3.LUT R0, RZ, UR4, RZ, 0x33, !PT ;  /* 0x00000004ff007c12 */ /* 0x004fe2000f8e33ff */
[----:B------:R-:W-:Y:S02]  /*4b40*/  VOTEU.ANY UR4, UPT, PT ;  /* 0x0000000000047886 */ /* 0x000fe400038e0100 */
[----:B------:R-:W-:Y:S02]  /*4b50*/  UFLO.U32 UR4, UR4 ;  /* 0x00000004000472bd */ /* 0x000fe400080e0000 */
[----:B------:R-:W2:Y:S04]  /*4b60*/  REDUX UR6, R0 ;  /* 0x00000000000673c4 */ /* 0x000ea80000000000 */
[----:B-1----:R-:W-:-:S02]  /*4b70*/  ISETP.EQ.U32.AND P0, PT, R2, UR4, PT ;  /* 0x0000000402007c0c */ /* 0x002fc4000bf02070 */
[----:B----4-:R-:W-:-:S11]  /*4b80*/  MOV R2, UR7 ;  /* 0x0000000700027c02 */ /* 0x010fd60008000f00 */
[----:B------:R1:W-:Y:S01]  /*4b90*/  @P0 ATOMS.AND RZ, [UR8+0x14], R2 ;  /* 0x00001402ffff098c */ /* 0x0003e2000a800008 */
[----:B--2---:R-:W-:-:S05]  /*4ba0*/  IMAD.U32 R0, RZ, RZ, UR6 ;  /* 0x00000006ff007e24 */ /* 0x004fca000f8e00ff */
[----:B------:R1:W-:Y:S01]  /*4bb0*/  @P0 ATOMS.AND RZ, [UR8+0x18], R0 ;  /* 0x00001800ffff098c */ /* 0x0003e2000a800008 */
[----:B------:R-:W-:Y:S05]  /*4bc0*/  BRA `(.L_x_97) ;  /* 0x0000000000147947 */ /* 0x000fea0003800000 */
.L_x_96:
[----:B------:R-:W-:Y:S02]  /*4bd0*/  MOV R2, 0x4bf0 ;  /* 0x00004bf000027802 */ /* 0x000fe40000000f00 */
[----:B---3-5:R-:W-:Y:S05]  /*4be0*/  CALL.REL.NOINC `($__internal_0_$__cuda_sm10x_tcgen05_guardrail_trap_col_being_dealloced_not_returned_by_alloc) ;  /* 0x0000003c00207944 */ /* 0x028fea0003c00000 */
[----:B------:R-:W-:Y:S05]  /*4bf0*/  BRA `(.L_x_97) ;  /* 0x0000000000087947 */ /* 0x000fea0003800000 */
.L_x_95:
[----:B------:R-:W-:Y:S02]  /*4c00*/  MOV R2, 0x4c20 ;  /* 0x00004c2000027802 */ /* 0x000fe40000000f00 */
[----:B---3-5:R-:W-:Y:S05]  /*4c10*/  CALL.REL.NOINC `($__internal_2_$__cuda_sm10x_tcgen05_guardrail_trap_unallocated_columns_being_dealloced) ;  /* 0x0000003c002c7944 */ /* 0x028fea0003c00000 */
.L_x_97:
[----:B------:R-:W-:Y:S01]  /*4c20*/  NOP ;  /* 0x0000000000007918 */ /* 0x000fe20000000000 */
[----:B------:R-:W-:Y:S05]  /*4c30*/  EXIT ;  /* 0x000000000000794d */ /* 0x000fea0003800000 */
.L_x_79:
[----:B------:R-:W-:-:S09]  /*4c40*/  UISETP.NE.OR UP0, UPT, UR18, 0x3, !UP3 ;  /* 0x000000031200788c */ /* 0x000fd2000df05670 */
[----:B------:R-:W-:Y:S05]  /*4c50*/  BRA.U UP0, `(.L_x_98) ;  /* 0x0000000d00347547 */ /* 0x000fea000b800000 */
[----:B------:R-:W2:Y:S01]  /*4c60*/  LDCU.64 UR4, c[0x0][0x888] ;  /* 0x00011100ff0477ac */ /* 0x000ea20008000a00 */
[----:B------:R-:W3:Y:S01]  /*4c70*/  LDC.64 R12, c[0x0][0x348] ;  /* 0x0000d200ff0c7b82 */ /* 0x000ee20000000a00 */
[----:B------:R-:W-:Y:S02]  /*4c80*/  HFMA2 R9, -RZ, RZ, 0, 0 ;  /* 0x00000000ff097431 */ /* 0x000fe400000001ff */
[----:B------:R-:W-:Y:S01]  /*4c90*/  IMAD.MOV.U32 R11, RZ, RZ, 0x1 ;  /* 0x00000001ff0b7424 */ /* 0x000fe200078e00ff */
[----:B------:R-:W4:Y:S01]  /*4ca0*/  LDCU UR33, c[0x0][0x370] ;  /* 0x00006e00ff2177ac */ /* 0x000f220008000800 */
[----:B------:R-:W-:Y:S01]  /*4cb0*/  IMAD.MOV.U32 R10, RZ, RZ, RZ ;  /* 0x000000ffff0a7224 */ /* 0x000fe200078e00ff */
[----:B------:R-:W-:Y:S01]  /*4cc0*/  MOV R8, 0x1000 ;  /* 0x0000100000087802 */ /* 0x000fe20000000f00 */
[----:B------:R-:W4:Y:S01]  /*4cd0*/  LDCU.128 UR28, c[0x0][0xb10] ;  /* 0x00016200ff1c77ac */ /* 0x000f220008000c00 */
[----:B------:R-:W1:Y:S01]  /*4ce0*/  LDCU UR32, c[0x0][0x374] ;  /* 0x00006e80ff2077ac */ /* 0x000e620008000800 */
[----:B------:R-:W1:Y:S01]  /*4cf0*/  LDCU.64 UR26, c[0x0][0x890] ;  /* 0x00011200ff1a77ac */ /* 0x000e620008000a00 */
[----:B--2---:R-:W-:Y:S01]  /*4d00*/  UISETP.NE.U32.AND UP0, UPT, UR4, URZ, UPT ;  /* 0x000000ff0400728c */ /* 0x004fe2000bf05070 */
[----:B------:R-:W2:Y:S01]  /*4d10*/  LDCU UR16, c[0x0][0xb0c] ;  /* 0x00016180ff1077ac */ /* 0x000ea20008000800 */
[----:B------:R-:W3:Y:S01]  /*4d20*/  LDCU UR38, c[0x0][0xb20] ;  /* 0x00016400ff2677ac */ /* 0x000ee20008000800 */
[----:B------:R-:W3:Y:S01]  /*4d30*/  LDCU UR4, c[0x0][0xb30] ;  /* 0x00016600ff0477ac */ /* 0x000ee20008000800 */
[----:B------:R-:W-:Y:S01]  /*4d40*/  UMOV UR17, 0x400 ;  /* 0x0000040000117882 */ /* 0x000fe20000000000 */
[----:B----4-:R-:W-:-:S02]  /*4d50*/  UIMAD.WIDE.U32 UR6, UR33, UR28, URZ ;  /* 0x0000001c210672a5 */ /* 0x010fc4000f8e00ff */
[----:B-1----:R-:W-:Y:S02]  /*4d60*/  UIMAD.WIDE.U32 UR8, UR32, UR31, URZ ;  /* 0x0000001f200872a5 */ /* 0x002fe4000f8e00ff */
[----:B------:R-:W-:Y:S02]  /*4d70*/  ULEA UR17, UR48, UR17, 0x18 ;  /* 0x0000001130117291 */ /* 0x000fe4000f8ec0ff */
[----:B------:R-:W-:Y:S02]  /*4d80*/  UISETP.NE.AND.EX UP5, UPT, UR5, URZ, UPT, UP0 ;  /* 0x000000ff0500728c */ /* 0x000fe4000bfa5300 */
[----:B------:R-:W-:Y:S02]  /*4d90*/  UISETP.NE.U32.AND UP6, UPT, UR26, URZ, UPT ;  /* 0x000000ff1a00728c */ /* 0x000fe4000bfc5070 */
[----:B------:R-:W-:Y:S02]  /*4da0*/  UIADD3 UR5, UPT, UPT, UR17, 0x1b0, URZ ;  /* 0x000001b011057890 */ /* 0x000fe4000fffe0ff */
[----:B------:R-:W-:Y:S01]  /*4db0*/  UISETP.NE.AND UP0, UPT, UR42, 0x1, UPT ;  /* 0x000000012a00788c */ /* 0x000fe2000bf05270 */
[----:B------:R-:W-:Y:S01]  /*4dc0*/  UMOV UR35, UR7 ;  /* 0x0000000700237c82 */ /* 0x000fe20008000000 */
[----:B------:R-:W-:Y:S01]  /*4dd0*/  UMOV UR34, UR9 ;  /* 0x0000000900227c82 */ /* 0x000fe20008000000 */
[----:B------:R-:W-:-:S02]  /*4de0*/  USEL UR37, URZ, 0x1, UP4 ;  /* 0x00000001ff257887 */ /* 0x000fc4000a000000 */
[----:B--2---:R-:W-:Y:S02]  /*4df0*/  UISETP.NE.AND UP0, UPT, UR16, 0x1, UPT ;  /* 0x000000011000788c */ /* 0x004fe4000bf05270 */
[----:B------:R-:W-:Y:S02]  /*4e00*/  UPLOP3.LUT UP4, UPT, UPT, UPT, UPT, 0x40, 0x4 ;  /* 0x000000000004789c */ /* 0x000fe40003f8e870 */
[----:B------:R-:W-:Y:S01]  /*4e10*/  UISETP.GE.AND UP2, UPT, UR42, 0x1, UPT ;  /* 0x000000012a00788c */ /* 0x000fe2000bf46270 */
[----:B------:R-:W1:Y:S01]  /*4e20*/  LDCU.64 UR14, c[0x0][0xb28] ;  /* 0x00016500ff0e77ac */ /* 0x000e620008000a00 */
[----:B------:R-:W-:Y:S02]  /*4e30*/  UISETP.NE.AND.EX UP6, UPT, UR27, URZ, UPT, UP6 ;  /* 0x000000ff1b00728c */ /* 0x000fe4000bfc5360 */
[----:B------:R-:W-:Y:S02]  /*4e40*/  UPRMT UR48, UR48, 0x654, UR5 ;  /* 0x0000065430307896 */ /* 0x000fe40008000005 */
[----:B------:R-:W-:-:S02]  /*4e50*/  USHF.R.U32.HI UR35, URZ, UR29, UR35 ;  /* 0x0000001dff237299 */ /* 0x000fc40008011623 */
[----:B---3--:R-:W-:Y:S02]  /*4e60*/  USHF.R.U32.HI UR34, URZ, UR38, UR34 ;  /* 0x00000026ff227299 */ /* 0x008fe40008011622 */
[----:B------:R-:W-:Y:S02]  /*4e70*/  UISETP.NE.AND UP0, UPT, UR30, 0x1, UPT ;  /* 0x000000011e00788c */ /* 0x000fe4000bf05270 */
[----:B------:R-:W-:-:S11]  /*4e80*/  UISETP.NE.AND UP3, UPT, UR4, 0x1, UPT ;  /* 0x000000010400788c */ /* 0x000fd6000bf65270 */
.L_x_106:
[C---:B------:R-:W-:Y:S02]  /*4e90*/  LEA R3, R10.reuse, UR17, 0x3 ;  /* 0x000000110a037c11 */ /* 0x040fe4000f8e18ff */
[----:B------:R-:W-:Y:S02]  /*4ea0*/  SHF.L.U32 R0, R9, 0x1f, RZ ;  /* 0x0000001f09007819 */ /* 0x000fe400000006ff */
[----:B------:R-:W-:Y:S02]  /*4eb0*/  LEA R4, R10, UR17, 0x4 ;  /* 0x000000110a047c11 */ /* 0x000fe4000f8e20ff */
[----:B--2---:R-:W2:Y:S02]  /*4ec0*/  SYNCS.PHASECHK.TRANS64.TRYWAIT P0, [R3+URZ+0x1d0], R0 ;  /* 0x0001d000030075a7 */ /* 0x004ea400080011ff */
[----:B--2---:R-:W-:Y:S05]  /*4ed0*/  @!P0 BRA `(.L_x_99) ;  /* 0x0000003400e08947 */ /* 0x004fea0003800000 */
.L_x_199:
[----:B------:R-:W3:Y:S01]  /*4ee0*/  LDS.128 R4, [R4+0x260] ;  /* 0x0002600004047984 */ /* 0x000ee20000000c00 */
[----:B------:R-:W-:Y:S01]  /*4ef0*/  UISETP.GE.AND UP0, UPT, UR42, 0x1, UPT ;  /* 0x000000012a00788c */ /* 0x000fe2000bf06270 */
[----:B------:R-:W-:Y:S01]  /*4f00*/  @!PT LDS RZ, [RZ] ;  /* 0x00000000fffff984 */ /* 0x000fe20000000800 */
[----:B------:R-:W-:Y:S01]  /*4f10*/  @!PT LDS RZ, [RZ] ;  /* 0x00000000fffff984 */ /* 0x000fe20000000800 */
[----:B------:R-:W-:Y:S01]  /*4f20*/  @!PT LDS RZ, [RZ] ;  /* 0x00000000fffff984 */ /* 0x000fe20000000800 */
[----:B------:R-:W-:Y:S01]  /*4f30*/  @!PT LDS RZ, [RZ] ;  /* 0x00000000fffff984 */ /* 0x000fe20000000800 */
[----:B------:R4:W-:Y:S06]  /*4f40*/  MEMBAR.ALL.CTA ;  /* 0x0000000000007992 */ /* 0x0009ec0000008000 */
[----:B----4-:R-:W4:Y:S01]  /*4f50*/  FENCE.VIEW.ASYNC.S ;  /* 0x00000000000073c6 */ /* 0x010f220000000000 */
[----:B---3--:R-:W-:Y:S11]  /*4f60*/  LOP3.LUT P0, RZ, R6, 0x1, RZ, 0xc0, !PT ;  /* 0x0000000106ff7812 */ /* 0x008ff6000780c0ff */
[----:B------:R-:W-:Y:S02]  /*4f70*/  @!UPT UIADD3 URZ, UPT, UPT, URZ, URZ, URZ ;  /* 0x000000fffffff290 */ /* 0x000fe4000fffe0ff */
[----:B----4-:R-:W-:Y:S01]  /*4f80*/  VOTEU.ANY UP2, P0 ;  /* 0x0000000000ff7886 */ /* 0x010fe20000040100 */
[----:B------:R-:W-:Y:S11]  /*4f90*/  PLOP3.LUT P0, PT, PT, PT, UP2, 0x80, 0x8 ;  /* 0x000000000008781c */ /* 0x000ff60003f0f028 */
[----:B------:R-:W-:Y:S02]  /*4fa0*/  @!UPT UIADD3 URZ, UPT, UPT, URZ, URZ, URZ ;  /* 0x000000fffffff290 */ /* 0x000fe4000fffe0ff */
[----:B--2---:R-:W-:Y:S02]  /*4fb0*/  @P0 SHF.R.U32.HI R0, RZ, 0x10, R5 ;  /* 0x00000010ff000819 */ /* 0x004fe40000011605 */
[----:B------:R-:W-:Y:S02]  /*4fc0*/  @P0 MOV R2, R4 ;  /* 0x0000000400020202 */ /* 0x000fe40000000f00 */
[----:B------:R-:W-:Y:S01]  /*4fd0*/  @P0 R2UR UR4, R0 ;  /* 0x00000000000402ca */ /* 0x000fe200000e0000 */
[----:B------:R-:W-:Y:S01]  /*4fe0*/  VIADD R0, R3, 0x1e0 ;  /* 0x000001e003007836 */ /* 0x000fe20000000000 */
[----:B------:R-:W-:Y:S02]  /*4ff0*/  @P0 LOP3.LUT R4, R5, 0xffff, RZ, 0xc0, !PT ;  /* 0x0000ffff05040812 */ /* 0x000fe400078ec0ff */
[----:B------:R-:W-:Y:S02]  /*5000*/  @P0 R2UR UR6, R2 ;  /* 0x00000000020602ca */ /* 0x000fe400000e0000 */
[----:B------:R-:W-:Y:S02]  /*5010*/  PRMT R0, RZ, 0x654, R0 ;  /* 0x00000654ff007816 */ /* 0x000fe40000000000 */
[----:B------:R-:W-:Y:S02]  /*5020*/  @P0 R2UR UR5, R4 ;  /* 0x00000000040502ca */ /* 0x000fe400000e0000 */
[----:B------:R2:W-:Y:S03]  /*5030*/  SYNCS.ARRIVE.TRANS64.RED.A1T0 RZ, [R0+URZ], RZ ;  /* 0x000000ff00ff79a7 */ /* 0x0005e600081004ff */
[----:B------:R-:W-:Y:S04]  /*5040*/  @UP2 UMOV UR25, UR4 ;  /* 0x0000000400192c82 */ /* 0x000fe80008000000 */
[----:B------:R-:W-:Y:S04]  /*5050*/  @UP2 UMOV UR13, UR6 ;  /* 0x00000006000d2c82 */ /* 0x000fe80008000000 */
[----:B------:R-:W-:Y:S01]  /*5060*/  @UP2 UMOV UR7, UR5 ;  /* 0x0000000500072c82 */ /* 0x000fe20008000000 */
[----:B------:R-:W-:Y:S05]  /*5070*/  BRA.U !UP0, `(.L_x_100) ;  /* 0x0000000108c07547 */ /* 0x000fea000b800000 */
[----:B------:R-:W-:Y:S02]  /*5080*/  UIMAD.WIDE.U32 UR10, UR7, UR31, URZ ;  /* 0x0000001f070a72a5 */ /* 0x000fe4000f8e00ff */
[----:B------:R-:W-:Y:S02]  /*5090*/  UP2UR UR12, UPR, URZ, 0x4 ;  /* 0x00000004ff0c7883 */ /* 0x000fe40008000000 */
[----:B------:R-:W-:Y:S02]  /*50a0*/  UISETP.NE.AND UP2, UPT, UR30, 0x1, UPT ;  /* 0x000000011e00788c */ /* 0x000fe4000bf45270 */
[----:B------:R-:W-:Y:S02]  /*50b0*/  UIMAD.WIDE.U32 UR18, UR13, UR28, URZ ;  /* 0x0000001c0d1272a5 */ /* 0x000fe4000f8e00ff */
[----:B------:R-:W-:Y:S02]  /*50c0*/  USEL UR4, UR32, UR34, !UP2 ;  /* 0x0000002220047287 */ /* 0x000fe4000d000000 */
[----:B------:R-:W-:Y:S02]  /*50d0*/  UISETP.NE.AND UP0, UPT, UR16, 0x1, UPT ;  /* 0x000000011000788c */ /* 0x000fe4000bf05270 */
[----:B------:R-:W-:Y:S02]  /*50e0*/  UP2UR UR24, UPR, URZ, 0x2 ;  /* 0x00000002ff187883 */ /* 0x000fe40008000000 */
[----:B------:R-:W-:Y:S02]  /*50f0*/  UISETP.NE.AND UP1, UPT, UR42, 0x1, UPT ;  /* 0x000000012a00788c */ /* 0x000fe4000bf25270 */
[----:B-1----:R-:W-:Y:S02]  /*5100*/  UIMAD.WIDE.U32 UR20, UR4, UR14, URZ ;  /* 0x0000000e041472a5 */ /* 0x002fe4000f8e00ff */
[----:B------:R-:W-:Y:S01]  /*5110*/  USEL UR8, UR33, UR35, !UP0 ;  /* 0x0000002321087287 */ /* 0x000fe2000c000000 */
[----:B------:R-:W-:Y:S02]  /*5120*/  UMOV UR5, UR11 ;  /* 0x0000000b00057c82 */ /* 0x000fe40008000000 */
[----:B------:R-:W-:Y:S02]  /*5130*/  USHF.R.U32.HI UR6, URZ, UR38, UR5 ;  /* 0x00000026ff067299 */ /* 0x000fe40008011605 */
[----:B------:R-:W-:Y:S02]  /*5140*/  UIMAD.WIDE.U32 UR22, UR8, UR14, URZ ;  /* 0x0000000e081672a5 */ /* 0x000fe4000f8e00ff */
[----:B------:R-:W-:Y:S02]  /*5150*/  USEL UR6, UR7, UR6, !UP2 ;  /* 0x0000000607067287 */ /* 0x000fe4000d000000 */
[----:B------:R-:W-:Y:S02]  /*5160*/  UISETP.NE.AND UP2, UPT, UR12, URZ, UPT ;  /* 0x000000ff0c00728c */ /* 0x000fe4000bf45270 */
[----:B------:R-:W-:Y:S01]  /*5170*/  UIMAD.WIDE.U32 UR10, UR6, UR14, URZ ;  /* 0x0000000e060a72a5 */ /* 0x000fe2000f8e00ff */
[----:B------:R-:W-:Y:S02]  /*5180*/  UMOV UR5, UR19 ;  /* 0x0000001300057c82 */ /* 0x000fe40008000000 */
[----:B------:R-:W-:Y:S03]  /*5190*/  USHF.R.U32.HI UR9, URZ, UR29, UR5 ;  /* 0x0000001dff097299 */ /* 0x000fe60008011605 */
[----:B------:R-:W-:Y:S02]  /*51a0*/  UMOV UR5, UR21 ;  /* 0x0000001500057c82 */ /* 0x000fe40008000000 */
[----:B------:R-:W-:Y:S03]  /*51b0*/  @UP1 USHF.R.U32.HI UR4, URZ, UR15, UR5 ;  /* 0x0000000fff041299 */ /* 0x000fe60008011605 */
[----:B------:R-:W-:Y:S01]  /*51c0*/  UMOV UR5, UR23 ;  /* 0x0000001700057c82 */ /* 0x000fe20008000000 */
[----:B------:R-:W-:Y:S02]  /*51d0*/  UIMAD UR4, UR42, UR4, URZ ;  /* 0x000000042a0472a4 */ /* 0x000fe4000f8e02ff */
[----:B------:R-:W-:Y:S02]  /*51e0*/  @UP1 USHF.R.U32.HI UR8, URZ, UR15, UR5 ;  /* 0x0000000fff081299 */ /* 0x000fe40008011605 */
[----:B------:R-:W-:Y:S02]  /*51f0*/  USEL UR5, UR13, UR9, !UP0 ;  /* 0x000000090d057287 */ /* 0x000fe4000c000000 */
[----:B------:R-:W-:Y:S02]  /*5200*/  UIMAD UR9, UR42, UR8, URZ ;  /* 0x000000082a0972a4 */ /* 0x000fe4000f8e02ff */
[----:B------:R-:W-:Y:S03]  /*5210*/  UISETP.GE.AND UP0, UPT, UR6, UR4, UPT ;  /* 0x000000040600728c */ /* 0x000fe6000bf06270 */
[----:B------:R-:W-:Y:S01]  /*5220*/  UMOV UR4, UR11 ;  /* 0x0000000b00047c82 */ /* 0x000fe20008000000 */
[----:B------:R-:W-:Y:S02]  /*5230*/  UISETP.GE.OR UP0, UPT, UR5, UR9, UP0 ;  /* 0x000000090500728c */ /* 0x000fe40008706670 */
[----:B------:R-:W-:Y:S02]  /*5240*/  USHF.R.U32.HI UR4, URZ, UR15, UR4 ;  /* 0x0000000fff047299 */ /* 0x000fe40008011604 */
[----:B------:R-:W-:Y:S02]  /*5250*/  UIMAD.WIDE.U32 UR10, UR5, UR14, URZ ;  /* 0x0000000e050a72a5 */ /* 0x000fe4000f8e00ff */
[----:B------:R-:W-:Y:S04]  /*5260*/  USEL UR12, UR6, UR4, !UP1 ;  /* 0x00000004060c7287 */ /* 0x000fe8000c800000 */
[----:B------:R-:W-:Y:S01]  /*5270*/  UIADD3 UR9, UPT, UPT, -UR12, URZ, URZ ;  /* 0x000000ff0c097290 */ /* 0x000fe2000fffe1ff */
[----:B------:R-:W-:Y:S02]  /*5280*/  @!UP0 UMOV UR4, UR11 ;  /* 0x0000000b00048c82 */ /* 0x000fe40008000000 */
[----:B------:R-:W-:Y:S02]  /*5290*/  @!UP0 USHF.R.U32.HI UR4, URZ, UR15, UR4 ;  /* 0x0000000fff048299 */ /* 0x000fe40008011604 */
[----:B------:R-:W-:Y:S02]  /*52a0*/  UIMAD UR9, UR42, UR9, UR6 ;  /* 0x000000092a0972a4 */ /* 0x000fe4000f8e0206 */
[----:B------:R-:W-:Y:S02]  /*52b0*/  @!UP0 USEL UR4, UR5, UR4, !UP1 ;  /* 0x0000000405048287 */ /* 0x000fe4000c800000 */
[----:B------:R-:W-:Y:S02]  /*52c0*/  UISETP.NE.AND UP1, UPT, UR24, URZ, UPT ;  /* 0x000000ff1800728c */ /* 0x000fe4000bf25270 */
[----:B------:R-:W-:Y:S02]  /*52d0*/  @!UP0 UIMAD UR9, UR8, UR9, UR4 ;  /* 0x00000009080982a4 */ /* 0x000fe4000f8e0204 */
[----:B------:R-:W-:Y:S02]  /*52e0*/  @!UP0 UIADD3 UR10, UPT, UPT, UR12, -UR4, URZ ;  /* 0x800000040c0a8290 */ /* 0x000fe4000fffe0ff */
[----:B------:R-:W-:Y:S02]  /*52f0*/  UIADD3 UR4, UPT, UPT, -UR5, URZ, URZ ;  /* 0x000000ff05047290 */ /* 0x000fe4000fffe1ff */
[----:B------:R-:W-:Y:S02]  /*5300*/  UIADD3 UR8, UPT, UPT, -UR6, URZ, URZ ;  /* 0x000000ff06087290 */ /* 0x000fe4000fffe1ff */
[----:B------:R-:W-:Y:S02]  /*5310*/  @!UP0 UIMAD UR6, UR10, UR42, UR5 ;  /* 0x0000002a0a0682a4 */ /* 0x000fe4000f8e0205 */
[----:B------:R-:W-:Y:S02]  /*5320*/  UIMAD UR13, UR16, UR4, UR13 ;  /* 0x00000004100d72a4 */ /* 0x000fe4000f8e020d */
[----:B------:R-:W-:Y:S01]  /*5330*/  UIMAD UR7, UR30, UR8, UR7 ;  /* 0x000000081e0772a4 */ /* 0x000fe2000f8e0207 */
[----:B------:R-:W-:Y:S02]  /*5340*/  @!UP0 UMOV UR5, UR9 ;  /* 0x0000000900058c82 */ /* 0x000fe40008000000 */
[----:B------:R-:W-:Y:S02]  /*5350*/  UIMAD UR13, UR5, UR16, UR13 ;  /* 0x00000010050d72a4 */ /* 0x000fe4000f8e020d */
[----:B------:R-:W-:Y:S11]  /*5360*/  UIMAD UR7, UR6, UR30, UR7 ;  /* 0x0000001e060772a4 */ /* 0x000ff6000f8e0207 */
[----:B------:R-:W-:Y:S01]  /*5370*/  @!UPT UIADD3 URZ, UPT, UPT, URZ, URZ, URZ ;  /* 0x000000fffffff290 */ /* 0x000fe2000fffe0ff */
.L_x_100:
[----:B------:R-:W3:Y:S01]  /*5380*/  @!UP3 LDCU.128 UR20, c[0x0][0xb10] ;  /* 0x00016200ff14b7ac */ /* 0x000ee20008000c00 */
[----:B------:R-:W-:Y:S02]  /*5390*/  ISETP.NE.U32.AND P0, PT, RZ, UR26, PT ;  /* 0x0000001aff007c0c */ /* 0x000fe4000bf05070 */
[----:B------:R-:W-:Y:S02]  /*53a0*/  SHF.L.U32 R2, R11, 0x1f, RZ ;  /* 0x0000001f0b027819 */ /* 0x000fe400000006ff */
[----:B------:R-:W-:Y:S01]  /*53b0*/  ISETP.NE.AND.EX P0, PT, RZ, UR27, PT, P0 ;  /* 0x0000001bff007c0c */ /* 0x000fe2000bf05300 */
[----:B------:R-:W4:Y:S01]  /*53c0*/  @!UP3 LDCU UR5, c[0x0][0xb0c] ;  /* 0x00016180ff05b7ac */ /* 0x000f220008000800 */
[----:B---3--:R-:W-:Y:S07]  /*53d0*/  UIMAD.WIDE.U32 UR8, UR13, UR20, URZ ;  /* 0x000000140d0872a5 */ /* 0x008fee000f8e00ff */
[----:B------:R-:W-:Y:S01]  /*53e0*/  @!UP3 UMOV UR4, UR9 ;  /* 0x000000090004bc82 */ /* 0x000fe20008000000 */
[----:B----4-:R-:W-:Y:S02]  /*53f0*/  @!UP3 UISETP.NE.AND UP0, UPT, UR5, 0x1, UPT ;  /* 0x000000010500b88c */ /* 0x010fe4000bf05270 */
[----:B------:R-:W-:Y:S02]  /*5400*/  @!UP3 USHF.R.U32.HI UR4, URZ, UR21, UR4 ;  /* 0x00000015ff04b299 */ /* 0x000fe40008011604 */
[----:B------:R-:W-:Y:S02]  /*5410*/  UIMAD.WIDE.U32 UR8, UR7, UR23, URZ ;  /* 0x00000017070872a5 */ /* 0x000fe4000f8e00ff */
[----:B------:R-:W-:Y:S02]  /*5420*/  @!UP3 USEL UR10, UR13, UR4, !UP0 ;  /* 0x000000040d0ab287 */ /* 0x000fe4000c000000 */
[----:B------:R-:W-:Y:S03]  /*5430*/  @!UP3 UISETP.NE.AND UP0, UPT, UR22, 0x1, UPT ;  /* 0x000000011600b88c */ /* 0x000fe6000bf05270 */
[----:B------:R-:W-:Y:S02]  /*5440*/  @!UP3 UMOV UR6, UR9 ;  /* 0x000000090006bc82 */ /* 0x000fe40008000000 */
[----:B------:R-:W3:Y:S02]  /*5450*/  @!UP3 LDCU UR4, c[0x0][0xb20] ;  /* 0x00016400ff04b7ac */ /* 0x000ee40008000800 */
[----:B---3--:R-:W-:Y:S04]  /*5460*/  @!UP3 USHF.R.U32.HI UR6, URZ, UR4, UR6 ;  /* 0x00000004ff06b299 */ /* 0x008fe80008011606 */
[----:B------:R-:W-:Y:S04]  /*5470*/  @!UP3 USEL UR6, UR7, UR6, !UP0 ;  /* 0x000000060706b287 */ /* 0x000fe8000c000000 */
[----:B------:R-:W-:Y:S02]  /*5480*/  @!UP3 UIADD3 UR4, UPT, UPT, -UR10, UR6, URZ ;  /* 0x000000060a04b290 */ /* 0x000fe4000fffe1ff */
[----:B------:R-:W-:Y:S02]  /*5490*/  @!UP3 UIADD3 UR6, UPT, UPT, UR10, -UR6, URZ ;  /* 0x800000060a06b290 */ /* 0x000fe4000fffe0ff */
[----:B------:R-:W-:Y:S02]  /*54a0*/  @!UP3 UIMAD UR13, UR4, UR5, UR13 ;  /* 0x00000005040db2a4 */ /* 0x000fe4000f8e020d */
[----:B------:R-:W-:Y:S01]  /*54b0*/  @!UP3 UIMAD UR7, UR6, UR22, UR7 ;  /* 0x000000160607b2a4 */ /* 0x000fe2000f8e0207 */
[----:B------:R-:W-:Y:S11]  /*54c0*/  BRA.U UP4, `(.L_x_101) ;  /* 0x0000000104107547 */ /* 0x000ff6000b800000 */
[----:B------:R-:W-:Y:S04]  /*54d0*/  MOV R3, UR37 ;  /* 0x0000002500037c02 */ /* 0x000fe80008000f00 */
[----:B------:R-:W-:Y:S04]  /*54e0*/  SHF.L.U32 R3, R3, 0x1f, RZ ;  /* 0x0000001f03037819 */ /* 0x000fe800000006ff */
[----:B------:R-:W3:Y:S02]  /*54f0*/  SYNCS.PHASECHK.TRANS64.TRYWAIT P1, [UR17+0x1c8], R3 ;  /* 0x0001c803ff0075a7 */ /* 0x000ee40008021111 */
[----:B---3--:R-:W-:Y:S05]  /*5500*/  @!P1 BRA `(.L_x_102) ;  /* 0x0000003000689947 */ /* 0x008fea0003800000 */
.L_x_101:
[----:B------:R-:W-:Y:S05]  /*5510*/  BRA.U !UP6, `(.L_x_103) ;  /* 0x000000010e387547 */ /* 0x000fea000b800000 */
[----:B------:R-:W-:Y:S01]  /*5520*/  UPLOP3.LUT UP1, UPT, UPT, UPT, UP5, 0x80, 0x8 ;  /* 0x000000000008789c */ /* 0x000fe20003f2f050 */
[----:B--2---:R-:W-:Y:S01]  /*5530*/  HFMA2 R0, -RZ, RZ, 0, 5.9604644775390625e-08 ;  /* 0x00000001ff007431 */ /* 0x004fe200000001ff */
[----:B------:R-:W2:Y:S01]  /*5540*/  LDCU.64 UR8, c[0x0][0x358] ;  /* 0x00006b00ff0877ac */ /* 0x000ea20008000a00 */
[----:B------:R-:W-:Y:S03]  /*5550*/  IMAD.MOV.U32 R79, RZ, RZ, 0x1 ;  /* 0x00000001ff4f7424 */ /* 0x000fe600078e00ff */
[----:B------:R-:W-:Y:S05]  /*5560*/  PLOP3.LUT P1, PT, PT, PT, UP1, 0x80, 0x8 ;  /* 0x000000000008781c */ /* 0x000fea0003f2f018 */
[----:B------:R-:W3:Y:S01]  /*5570*/  @UP1 LDCU.64 UR4, c[0x0][0x888] ;  /* 0x00011100ff0417ac */ /* 0x000ee20008000a00 */
[----:B------:R-:W-:Y:S07]  /*5580*/  @UP1 UIMAD UR6, UR36, UR26, URZ ;  /* 0x0000001a240612a4 */ /* 0x000fee000f8e02ff */
[----:B------:R-:W-:Y:S01]  /*5590*/  @!P1 PRMT R79, R0, 0x7610, R79 ;  /* 0x00007610004f9816 */ /* 0x000fe2000000004f */
[----:B---3--:R-:W-:Y:S06]  /*55a0*/  @UP1 UIMAD.WIDE UR4, UR6, 0x4, UR4 ;  /* 0x00000004060418a5 */ /* 0x008fec000f8e0204 */
[----:B------:R-:W-:Y:S01]  /*55b0*/  IMAD.U32 R4, RZ, RZ, UR4 ;  /* 0x00000004ff047e24 */ /* 0x000fe2000f8e00ff */
[----:B------:R-:W-:Y:S04]  /*55c0*/  MOV R5, UR5 ;  /* 0x0000000500057c02 */ /* 0x000fe80008000f00 */
[----:B------:R-:W3:Y:S01]  /*55d0*/  @!UP1 LDCU UR4, c[0x0][0x880] ;  /* 0x00011000ff0497ac */ /* 0x000ee20008000800 */
[----:B--2--5:R4:W5:Y:S02]  /*55e0*/  @P1 LDG.E R39, desc[UR8][R4.64] ;  /* 0x0000000804271981 */ /* 0x024964000c1e1900 */
[----:B---34-:R-:W-:Y:S07]  /*55f0*/  @!P1 IMAD.U32 R39, RZ, RZ, UR4 ;  /* 0x00000004ff279e24 */ /* 0x018fee000f8e00ff */
.L_x_103:
[----:B-----5:R-:W-:Y:S01]  /*5600*/  @!P0 FSETP.EQ.AND P2, PT, R39, RZ, PT ;  /* 0x000000ff2700820b */ /* 0x020fe20003f42000 */
[----:B------:R-:W-:Y:S01]  /*5610*/  @!UPT UIADD3 URZ, UPT, UPT, URZ, URZ, URZ ;  /* 0x000000fffffff290 */ /* 0x000fe2000fffe0ff */
[----:B------:R-:W-:Y:S11]  /*5620*/  @!P0 BRA `(.L_x_104) ;  /* 0x0000000000148947 */ /* 0x000ff60003800000 */
[----:B------:R-:W-:Y:S02]  /*5630*/  LOP3.LUT P0, RZ, R79, 0xff, RZ, 0xc0, !PT ;  /* 0x000000ff4fff7812 */ /* 0x000fe4000780c0ff */
[----:B------:R-:W-:Y:S04]  /*5640*/  PLOP3.LUT P2, PT, PT, PT, UP1, 0x80, 0x8 ;  /* 0x000000000008781c */ /* 0x000fe80003f4f018 */
[----:B------:R-:W-:Y:S07]  /*5650*/  PLOP3.LUT P2, PT, P2, PT, PT, 0x8, 0x80 ;  /* 0x000000000080781c */ /* 0x000fee000174e170 */
[----:B------:R-:W-:Y:S11]  /*5660*/  @P0 FSETP.EQ.AND P2, PT, R39, RZ, PT ;  /* 0x000000ff2700020b */ /* 0x000ff60003f42000 */
[----:B------:R-:W-:Y:S02]  /*5670*/  @!UPT UIADD3 URZ, UPT, UPT, URZ, URZ, URZ ;  /* 0x000000fffffff290 */ /* 0x000fe4000fffe0ff */
.L_x_104:
[----:B------:R-:W3:Y:S01]  /*5680*/  SYNCS.PHASECHK.TRANS64.TRYWAIT P0, [UR17+0x1b8], R2 ;  /* 0x0001b802ff0075a7 */ /* 0x000ee20008001111 */
[----:B------:R-:W-:Y:S02]  /*5690*/  ELECT P1, URZ, PT ;  /* 0x0000000000ff782f */ /* 0x000fe40003820000 */
[----:B------:R-:W-:Y:S01]  /*56a0*/  IADD3 R10, PT, PT, R10, 0x1, RZ ;  /* 0x000000010a0a7810 */ /* 0x000fe20007ffe0ff */
[----:B---3--:R-:W-:Y:S10]  /*56b0*/  @!P0 BRA `(.L_x_105) ;  /* 0x0000003000148947 */ /* 0x008ff40003800000 */
.L_x_202:
[----:B------:R-:W-:Y:S01]  /*56c0*/  PLOP3.LUT P1, PT, P2, P1, PT, 0xf2, 0x2f ;  /* 0x00000000002f781c */ /* 0x000fe20001723e72 */
[----:B------:R-:W-:Y:S01]  /*56d0*/  UMOV UR18, 0x0 ;  /* 0x0000000000127882 */ /* 0x000fe20000000000 */
[----:B------:R-:W-:Y:S01]  /*56e0*/  UMOV UR19, 0x10000000 ;  /* 0x1000000000137882 */ /* 0x000fe20000000000 */
[----:B------:R-:W-:Y:S01]  /*56f0*/  UMOV UR12, UR36 ;  /* 0x00000024000c7c82 */ /* 0x000fe20008000000 */
[----:B------:R-:W-:Y:S01]  /*5700*/  LOP3.LUT R11, R11, 0x1, RZ, 0x3c, !PT ;  /* 0x000000010b0b7812 */ /* 0x000fe200078e3cff */
[----:B------:R-:W-:Y:S01]  /*5710*/  UMOV UR36, UR25 ;  /* 0x0000001900247c82 */ /* 0x000fe20008000000 */
[----:B------:R-:W-:Y:S07]  /*5720*/  UPLOP3.LUT UP4, UPT, UPT, UPT, UPT, 0x80, 0x8 ;  /* 0x000000000008789c */ /* 0x000fee0003f8f070 */
[----:B--2---:R-:W-:Y:S01]  /*5730*/  @!P1 IADD3 R2, P0, PT, R12, 0x580, RZ ;  /* 0x000005800c029810 */ /* 0x004fe20007f1e0ff */
[----:B------:R-:W-:Y:S03]  /*5740*/  VOTEU.ALL UP0, P1 ;  /* 0x0000000000ff7886 */ /* 0x000fe60000800000 */
[----:B------:R-:W-:Y:S01]  /*5750*/  @!P1 R2UR UR5, R2 ;  /* 0x00000000020592ca */ /* 0x000fe200000e0000 */
[----:B------:R-:W-:Y:S01]  /*5760*/  @!P1 IMAD.X R0, RZ, RZ, R13, P0 ;  /* 0x000000ffff009224 */ /* 0x000fe200000e060d */
[----:B------:R-:W-:Y:S01]  /*5770*/  @!UP0 USHF.L.U32 UR10, UR45, 0x6, URZ ;  /* 0x000000062d0a8899 */ /* 0x000fe200080006ff */
[----:B------:R-:W-:Y:S01]  /*5780*/  ISETP.NE.AND P0, PT, R10, 0x2, PT ;  /* 0x000000020a00780c */ /* 0x000fe20003f05270 */
[----:B------:R-:W-:Y:S02]  /*5790*/  @!UP0 USHF.L.U32 UR11, UR46, 0x6, URZ ;  /* 0x000000062e0b8899 */ /* 0x000fe400080006ff */
[----:B------:R-:W-:Y:S01]  /*57a0*/  @!P1 R2UR UR4, R0 ;  /* 0x00000000000492ca */ /* 0x000fe200000e0000 */
[----:B------:R-:W-:Y:S01]  /*57b0*/  @!UP0 UIADD3 UR8, UPT, UPT, UR17, 0x400, URZ ;  /* 0x0000040011088890 */ /* 0x000fe2000fffe0ff */
[----:B------:R-:W-:Y:S01]  /*57c0*/  SEL R0, RZ, 0x1, P0 ;  /* 0x00000001ff007807 */ /* 0x000fe20000000000 */
[----:B------:R-:W-:Y:S01]  /*57d0*/  @!UP0 UIADD3 UR9, UPT, UPT, UR17, 0x1b0, URZ ;  /* 0x000001b011098890 */ /* 0x000fe2000fffe0ff */
[----:B------:R-:W-:Y:S01]  /*57e0*/  SEL R10, R10, RZ, P0 ;  /* 0x000000ff0a0a7207 */ /* 0x000fe20000000000 */
[----:B------:R-:W-:Y:S01]  /*57f0*/  VOTEU.ALL UP0, P1 ;  /* 0x0000000000ff7886 */ /* 0x000fe20000800000 */
[----:B------:R-:W-:Y:S01]  /*5800*/  LOP3.LUT R9, R9, R0, RZ, 0x3c, !PT ;  /* 0x0000000009097212 */ /* 0x000fe200078e3cff */
[----:B------:R-:W-:Y:S01]  /*5810*/  IMAD.U32 R2, RZ, RZ, UR5 ;  /* 0x00000005ff027e24 */ /* 0x000fe2000f8e00ff */
[----:B------:R-:W-:Y:S02]  /*5820*/  UIADD3 UR45, UPT, UPT, UR7, UR57, URZ ;  /* 0x00000039072d7290 */ /* 0x000fe4000fffe0ff */
[----:B------:R-:W-:Y:S03]  /*5830*/  UIADD3 UR46, UPT, UPT, UR13, UR60, URZ ;  /* 0x0000003c0d2e7290 */ /* 0x000fe6000fffe0ff */
[----:B------:R-:W-:Y:S01]  /*5840*/  IMAD.U32 R3, RZ, RZ, UR4 ;  /* 0x00000004ff037e24 */ /* 0x000fe2000f8e00ff */
[----:B------:R-:W-:Y:S04]  /*5850*/  @!P1 R2UR UR4, R2 ;  /* 0x00000000020492ca */ /* 0x000fe800000e0000 */
[----:B------:R-:W-:Y:S11]  /*5860*/  @!P1 R2UR UR5, R3 ;  /* 0x00000000030592ca */ /* 0x000ff600000e0000 */
[----:B------:R-:W-:Y:S02]  /*5870*/  @!UPT UIADD3 URZ, UPT, UPT, URZ, URZ, URZ ;  /* 0x000000fffffff290 */ /* 0x000fe4000fffe0ff */
[----:B------:R2:W-:Y:S01]  /*5880*/  @!UP0 UTMALDG.3D [UR8], [UR4], desc[UR18] ;  /* 0x00001208040085b4 */ /* 0x0005e20008011000 */
[----:B------:R2:W-:Y:S01]  /*5890*/  @!P1 SYNCS.ARRIVE.TRANS64.RED.A0TR RZ, [UR17+0x1b0], R8 ;  /* 0x0001b008ffff99a7 */ /* 0x0005e20008300411 */
[----:B------:R-:W-:Y:S01]  /*58a0*/  SYNCS.ARRIVE.TRANS64.RED.A1T0 RZ, [UR48], RZ ;  /* 0x000000ffffff79a7 */ /* 0x000fe20008100430 */
[----:B------:R-:W-:Y:S05]  /*58b0*/  BRA.U UP2, `(.L_x_106) ;  /* 0xfffffff502747547 */ /* 0x000fea000b83ffff */
[----:B------:R-:W-:Y:S07]  /*58c0*/  MOV R0, UR17 ;  /* 0x0000001100007c02 */ /* 0x000fee0008000f00 */
.L_x_107:
[----:B---3--:R-:W-:-:S04]  /*58d0*/  SHF.L.U32 R2, R11, 0x1f, RZ ;  /* 0x0000001f0b027819 */ /* 0x008fc800000006ff */
[----:B------:R3:W4:Y:S03]  /*58e0*/  SYNCS.PHASECHK.TRANS64.TRYWAIT P0, [R0+URZ+0x1b8], R2 ;  /* 0x0001b802000075a7 */ /* 0x00072600080011ff */
[----:B----4-:R-:W-:Y:S05]  /*58f0*/  @!P0 NANOSLEEP.SYNCS 0x989680 ;  /* 0x009896800000895d */ /* 0x010fea0003900000 */
[----:B------:R-:W4:Y:S02]  /*5900*/  @!P0 SYNCS.PHASECHK.TRANS64 P0, [R0+URZ+0x1b8], R2 ;  /* 0x0001b802000085a7 */ /* 0x000f2400080010ff */
[----:B-12-4-:R-:W-:Y:S05]  /*5910*/  @P0 EXIT ;  /* 0x000000000000094d */ /* 0x016fea0003800000 */
[----:B------:R-:W-:Y:S05]  /*5920*/  BRA `(.L_x_107) ;  /* 0xfffffffc00e87947 */ /* 0x000fea000383ffff */
.L_x_98:
[----:B------:R-:W-:-:S06]  /*5930*/  UISETP.GE.AND UP0, UPT, UR18, 0x4, UPT ;  /* 0x000000041200788c */ /* 0x000fcc000bf06270 */
[----:B------:R-:W-:-:S13]  /*5940*/  PLOP3.LUT P0, PT, PT, PT, UP0, 0x80, 0x8 ;  /* 0x000000000008781c */ /* 0x000fda0003f0f008 */
[----:B-1----:R-:W-:Y:S05]  /*5950*/  @!P0 EXIT ;  /* 0x000000000000894d */ /* 0x002fea0003800000 */
[----:B------:R-:W-:Y:S01]  /*5960*/  BAR.SYNC.DEFER_BLOCKING 0x6, 0xa0 ;  /* 0x0182800000007b1d */ /* 0x000fe20000010000 */
[C---:B------:R-:W-:Y:S02]  /*5970*/  IMAD.SHL.U32 R7, R76.reuse, 0x40, RZ ;  /* 0x000000404c077824 */ /* 0x040fe400078e00ff */
[----:B------:R-:W-:Y:S02]  /*5980*/  HFMA2 R81, -RZ, RZ, 0, 0 ;  /* 0x00000000ff517431 */ /* 0x000fe400000001ff */
[C---:B------:R-:W-:Y:S01]  /*5990*/  IMAD.SHL.U32 R4, R76.reuse, 0x20, RZ ;  /* 0x000000204c047824 */ /* 0x040fe200078e00ff */
[----:B------:R-:W-:Y:S01]  /*59a0*/  CS2R R82, SRZ ;  /* 0x0000000000527805 */ /* 0x000fe2000001ff00 */
[----:B------:R-:W-:Y:S01]  /*59b0*/  IMAD.SHL.U32 R6, R76, 0x2, RZ ;  /* 0x000000024c067824 */ /* 0x000fe200078e00ff */
[----:B------:R-:W-:Y:S01]  /*59c0*/  UMOV UR44, 0x400 ;  /* 0x00000400002c7882 */ /* 0x000fe20000000000 */
[----:B------:R-:W-:Y:S01]  /*59d0*/  LOP3.LUT R5, R7, 0x180, RZ, 0xc0, !PT ;  /* 0x0000018007057812 */ /* 0x000fe200078ec0ff */
[----:B------:R-:W-:Y:S01]  /*59e0*/  ULEA UR44, UR48, UR44, 0x18 ;  /* 0x0000002c302c7291 */ /* 0x000fe2000f8ec0ff */
[----:B------:R-:W-:Y:S01]  /*59f0*/  LOP3.LUT R4, R4, 0xc00, RZ, 0xc0, !PT ;  /* 0x00000c0004047812 */ /* 0x000fe200078ec0ff */
[----:B------:R-:W1:Y:S01]  /*5a00*/  LDC.64 R72, c[0x0][0x888] ;  /* 0x00022200ff487b82 */ /* 0x000e620000000a00 */
[----:B------:R-:W-:Y:S01]  /*5a10*/  LOP3.LUT R6, R5, 0x20, R6, 0xf8, !PT ;  /* 0x0000002005067812 */ /* 0x000fe200078ef806 */
[----:B------:R-:W-:Y:S01]  /*5a20*/  IMAD.SHL.U32 R5, R76, 0x8, RZ ;  /* 0x000000084c057824 */ /* 0x000fe200078e00ff */
[----:B------:R-:W-:Y:S01]  /*5a30*/  LOP3.LUT R4, R4, 0x40, R7, 0xf8, !PT ;  /* 0x0000004004047812 */ /* 0x000fe200078ef807 */
[----:B------:R-:W-:Y:S01]  /*5a40*/  IMAD.U32 R37, R76, 0x10000, RZ ;  /* 0x000100004c257824 */ /* 0x000fe200078e00ff */
[----:B------:R-:W-:Y:S01]  /*5a50*/  UIADD3 UR4, UPT, UPT, UR44, 0x1400, URZ ;  /* 0x000014002c047890 */ /* 0x000fe2000fffe0ff */
[----:B------:R-:W-:Y:S01]  /*5a60*/  IMAD.MOV.U32 R36, RZ, RZ, RZ ;  /* 0x000000ffff247224 */ /* 0x000fe200078e00ff */
[----:B------:R-:W-:Y:S01]  /*5a70*/  LOP3.LUT R5, R6, 0x30, R5, 0x78, !PT ;  /* 0x0000003006057812 */ /* 0x000fe200078e7805 */
[----:B------:R-:W2:Y:S01]  /*5a80*/  LDC.64 R74, c[0x0][0x890] ;  /* 0x00022400ff4a7b82 */ /* 0x000ea20000000a00 */
[----:B------:R-:W-:Y:S01]  /*5a90*/  LOP3.LUT R4, R4, 0x200, R7, 0xf8, !PT ;  /* 0x0000020004047812 */ /* 0x000fe200078ef807 */
[----:B------:R-:W-:Y:S01]  /*5aa0*/  IMAD.MOV.U32 R84, RZ, RZ, RZ ;  /* 0x000000ffff547224 */ /* 0x000fe200078e00ff */
[----:B------:R-:W-:Y:S01]  /*5ab0*/  LOP3.LUT R37, R37, 0x600000, RZ, 0xc0, !PT ;  /* 0x0060000025257812 */ /* 0x000fe200078ec0ff */
[----:B------:R-:W-:Y:S01]  /*5ac0*/  IMAD.U32 R85, RZ, RZ, UR4 ;  /* 0x00000004ff557e24 */ /* 0x000fe2000f8e00ff */
[----:B------:R-:W-:Y:S01]  /*5ad0*/  LOP3.LUT R78, R4, R5, RZ, 0xfc, !PT ;  /* 0x00000005044e7212 */ /* 0x000fe200078efcff */
[----:B------:R-:W3:Y:S01]  /*5ae0*/  LDS R0, [UR44+0x280] ;  /* 0x0002802cff007984 */ /* 0x000ee20008000800 */
[----:B------:R-:W-:Y:S01]  /*5af0*/  IMAD.SHL.U32 R4, R76, 0x10, RZ ;  /* 0x000000104c047824 */ /* 0x000fe200078e00ff */
[----:B------:R-:W4:Y:S01]  /*5b00*/  LDC.64 R70, c[0x0][0x8b0] ;  /* 0x00022c00ff467b82 */ /* 0x000f220000000a00 */
[----:B------:R-:W-:Y:S01]  /*5b10*/  IADD3 R77, PT, PT, R78, UR44, RZ ;  /* 0x0000002c4e4d7c10 */ /* 0x000fe2000fffe0ff */
[----:B------:R-:W1:Y:S02]  /*5b20*/  LDCU UR50, c[0x0][0x370] ;  /* 0x00006e00ff3277ac */ /* 0x000e640008000800 */
[----:B------:R-:W-:Y:S01]  /*5b30*/  LOP3.LUT R4, R4, 0x20, RZ, 0xc0, !PT ;  /* 0x0000002004047812 */ /* 0x000fe200078ec0ff */
[----:B------:R-:W1:Y:S03]  /*5b40*/  LDCU.64 UR62, c[0x0][0x348] ;  /* 0x00006900ff3e77ac */ /* 0x000e660008000a00 */
[----:B------:R-:W1:Y:S01]  /*5b50*/  LDC.64 R68, c[0x0][0x8a8] ;  /* 0x00022a00ff447b82 */ /* 0x000e620000000a00 */
[----:B------:R-:W-:Y:S01]  /*5b60*/  IADD3 R77, PT, PT, -R4, 0x400, R77 ;  /* 0x00000400044d7810 */ /* 0x000fe20007ffe14d */
[----:B------:R-:W1:Y:S01]  /*5b70*/  LDCU UR43, c[0x0][0xb0c] ;  /* 0x00016180ff2b77ac */ /* 0x000e620008000800 */
[----:B------:R-:W1:Y:S01]  /*5b80*/  LDCU UR39, c[0x0][0xb30] ;  /* 0x00016600ff2777ac */ /* 0x000e620008000800 */
[----:B------:R-:W1:Y:S01]  /*5b90*/  LDCU.64 UR58, c[0x0][0x888] ;  /* 0x00011100ff3a77ac */ /* 0x000e620008000a00 */
[----:B------:R-:W1:Y:S01]  /*5ba0*/  LDCU.64 UR40, c[0x0][0xb28] ;  /* 0x00016500ff2877ac */ /* 0x000e620008000a00 */
[----:B------:R-:W1:Y:S01]  /*5bb0*/  LDCU.128 UR52, c[0x0][0xb10] ;  /* 0x00016200ff3477ac */ /* 0x000e620008000c00 */
[----:B------:R-:W1:Y:S01]  /*5bc0*/  LDCU UR49, c[0x0][0x374] ;  /* 0x00006e80ff3177ac */ /* 0x000e620008000800 */
[----:B------:R-:W-:Y:S01]  /*5bd0*/  UIADD3 UR56, UPT, UPT, UR44, 0x400, URZ ;  /* 0x000004002c387890 */ /* 0x000fe2000fffe0ff */
[----:B---3--:R-:W-:-:S11]  /*5be0*/  IMAD.IADD R37, R0, 0x1, R37 ;  /* 0x0000000100257824 */ /* 0x008fd600078e0225 */
.L_x_125:
[----:B------:R-:W-:Y:S02]  /*5bf0*/  LEA R3, R81, UR44, 0x3 ;  /* 0x0000002c51037c11 */ /* 0x000fe4000f8e18ff */
[----:B------:R-:W-:Y:S02]  /*5c00*/  SHF.L.U32 R0, R83, 0x1f, RZ ;  /* 0x0000001f53007819 */ /* 0x000fe400000006ff */
[----:B-1----:R-:W-:Y:S02]  /*5c10*/  LEA R4, R81, UR44, 0x4 ;  /* 0x0000002c51047c11 */ /* 0x002fe4000f8e20ff */
[----:B------:R-:W3:Y:S02]  /*5c20*/  SYNCS.PHASECHK.TRANS64.TRYWAIT P0, [R3+URZ+0x1d0], R0 ;  /* 0x0001d000030075a7 */ /* 0x000ee400080011ff */
[----:B--23--:R-:W-:Y:S05]  /*5c30*/  @!P0 BRA `(.L_x_108) ;  /* 0x0000002800cc8947 */ /* 0x00cfea0003800000 */
.L_x_203:
[----:B------:R-:W1:Y:S01]  /*5c40*/  LDS.128 R4, [R4+0x260] ;  /* 0x0002600004047984 */ /* 0x000e620000000c00 */
[----:B------:R-:W-:Y:S01]  /*5c50*/  UISETP.GE.AND UP0, UPT, UR42, 0x1, UPT ;  /* 0x000000012a00788c */ /* 0x000fe2000bf06270 */
[----:B------:R-:W-:Y:S01]  /*5c60*/  @!PT LDS RZ, [RZ] ;  /* 0x00000000fffff984 */ /* 0x000fe20000000800 */
[----:B------:R-:W-:Y:S01]  /*5c70*/  @!PT LDS RZ, [RZ] ;  /* 0x00000000fffff984 */ /* 0x000fe20000000800 */
[----:B------:R-:W-:Y:S01]  /*5c80*/  @!PT LDS RZ, [RZ] ;  /* 0x00000000fffff984 */ /* 0x000fe20000000800 */
[----:B------:R-:W-:Y:S01]  /*5c90*/  @!PT LDS RZ, [RZ] ;  /* 0x00000000fffff984 */ /* 0x000fe20000000800 */
[----:B------:R2:W-:Y:S06]  /*5ca0*/  MEMBAR.ALL.CTA ;  /* 0x0000000000007992 */ /* 0x0005ec0000008000 */
[----:B--2---:R-:W2:Y:S01]  /*5cb0*/  FENCE.VIEW.ASYNC.S ;  /* 0x00000000000073c6 */ /* 0x004ea20000000000 */
[----:B-1----:R-:W-:Y:S11]  /*5cc0*/  LOP3.LUT P0, RZ, R6, 0x1, RZ, 0xc0, !PT ;  /* 0x0000000106ff7812 */ /* 0x002ff6000780c0ff */
[----:B------:R-:W-:Y:S02]  /*5cd0*/  @!UPT UIADD3 URZ, UPT, UPT, URZ, URZ, URZ ;  /* 0x000000fffffff290 */ /* 0x000fe4000fffe0ff */
[----:B--2---:R-:W-:Y:S01]  /*5ce0*/  VOTEU.ANY UP1, P0 ;  /* 0x0000000000ff7886 */ /* 0x004fe20000020100 */
[----:B------:R-:W-:Y:S01]  /*5cf0*/  PLOP3.LUT P0, PT, PT, PT, UP1, 0x80, 0x8 ;  /* 0x000000000008781c */ /* 0x000fe20003f0f018 */
[----:B------:R-:W-:Y:S11]  /*5d00*/  UP2UR UR47, UPR, URZ, 0x2 ;  /* 0x00000002ff2f7883 */ /* 0x000ff60008000000 */
[----:B------:R-:W-:Y:S01]  /*5d10*/  @!UPT UIADD3 URZ, UPT, UPT, URZ, URZ, URZ ;  /* 0x000000fffffff290 */ /* 0x000fe2000fffe0ff */
[----:B---3--:R-:W-:Y:S02]  /*5d20*/  @P0 SHF.R.U32.HI R0, RZ, 0x10, R5 ;  /* 0x00000010ff000819 */ /* 0x008fe40000011605 */
        /* <DEDUP_REMOVED lines=12> */
[----:B------:R-:W2:Y:S01]  /*5df0*/  LDCU UR12, c[0x0][0xb20] ;  /* 0x00016400ff0c77ac */ /* 0x000ea20008000800 */
[----:B------:R-:W-:Y:S02]  /*5e00*/  UIMAD.WIDE.U32 UR4, UR49, UR55, URZ ;  /* 0x00000037310472a5 */ /* 0x000fe4000f8e00ff */
[----:B------:R-:W-:Y:S02]  /*5e10*/  UIMAD.WIDE.U32 UR6, UR50, UR52, URZ ;  /* 0x00000034320672a5 */ /* 0x000fe4000f8e00ff */
[----:B------:R-:W-:Y:S02]  /*5e20*/  UISETP.NE.AND UP0, UPT, UR54, 0x1, UPT ;  /* 0x000000013600788c */ /* 0x000fe4000bf05270 */
[----:B------:R-:W-:Y:S02]  /*5e30*/  UIMAD.WIDE.U32 UR8, UR37, UR55, URZ ;  /* 0x00000037250872a5 */ /* 0x000fe4000f8e00ff */
[----:B------:R-:W-:Y:S02]  /*5e40*/  UIMAD.WIDE.U32 UR10, UR38, UR52, URZ ;  /* 0x00000034260a72a5 */ /* 0x000fe4000f8e00ff */
[----:B------:R-:W-:Y:S02]  /*5e50*/  UISETP.NE.AND UP1, UPT, UR43, 0x1, UPT ;  /* 0x000000012b00788c */ /* 0x000fe4000bf25270 */
[----:B------:R-:W-:Y:S01]  /*5e60*/  UISETP.NE.AND UP2, UPT, UR42, 0x1, UPT ;  /* 0x000000012a00788c */ /* 0x000fe2000bf45270 */
[----:B------:R-:W-:Y:S02]  /*5e70*/  UMOV UR4, UR5 ;  /* 0x0000000500047c82 */ /* 0x000fe40008000000 */
[----:B--2---:R-:W-:Y:S03]  /*5e80*/  USHF.R.U32.HI UR5, URZ, UR12, UR4 ;  /* 0x0000000cff057299 */ /* 0x004fe60008011604 */
[----:B------:R-:W-:Y:S02]  /*5e90*/  UMOV UR4, UR7 ;  /* 0x0000000700047c82 */ /* 0x000fe40008000000 */
[----:B------:R-:W-:Y:S02]  /*5ea0*/  USHF.R.U32.HI UR7, URZ, UR53, UR4 ;  /* 0x00000035ff077299 */ /* 0x000fe40008011604 */
[----:B------:R-:W-:Y:S02]  /*5eb0*/  USEL UR4, UR49, UR5, !UP0 ;  /* 0x0000000531047287 */ /* 0x000fe4000c000000 */
[----:B------:R-:W-:Y:S01]  /*5ec0*/  USEL UR7, UR50, UR7, !UP1 ;  /* 0x0000000732077287 */ /* 0x000fe2000c800000 */
[----:B------:R-:W-:Y:S01]  /*5ed0*/  UMOV UR5, UR9 ;  /* 0x0000000900057c82 */ /* 0x000fe20008000000 */
[----:B------:R-:W-:Y:S02]  /*5ee0*/  UIMAD.WIDE.U32 UR8, UR4, UR40, URZ ;  /* 0x00000028040872a5 */ /* 0x000fe4000f8e00ff */
[----:B------:R-:W-:Y:S03]  /*5ef0*/  USHF.R.U32.HI UR6, URZ, UR12, UR5 ;  /* 0x0000000cff067299 */ /* 0x000fe60008011605 */
[----:B------:R-:W-:Y:S01]  /*5f00*/  UMOV UR5, UR11 ;  /* 0x0000000b00057c82 */ /* 0x000fe20008000000 */
[----:B------:R-:W-:Y:S02]  /*5f10*/  UIMAD.WIDE.U32 UR10, UR7, UR40, URZ ;  /* 0x00000028070a72a5 */ /* 0x000fe4000f8e00ff */
[----:B------:R-:W-:Y:S02]  /*5f20*/  USHF.R.U32.HI UR12, URZ, UR53, UR5 ;  /* 0x00000035ff0c7299 */ /* 0x000fe40008011605 */
[----:B------:R-:W-:Y:S01]  /*5f30*/  USEL UR6, UR37, UR6, !UP0 ;  /* 0x0000000625067287 */ /* 0x000fe2000c000000 */
[----:B------:R-:W-:Y:S02]  /*5f40*/  UMOV UR5, UR9 ;  /* 0x0000000900057c82 */ /* 0x000fe40008000000 */
[----:B------:R-:W-:Y:S01]  /*5f50*/  UMOV UR10, UR11 ;  /* 0x0000000b000a7c82 */ /* 0x000fe20008000000 */
[----:B------:R-:W-:Y:S02]  /*5f60*/  @UP2 USHF.R.U32.HI UR4, URZ, UR41, UR5 ;  /* 0x00000029ff042299 */ /* 0x000fe40008011605 */
[----:B------:R-:W-:Y:S02]  /*5f70*/  @UP2 USHF.R.U32.HI UR7, URZ, UR41, UR10 ;  /* 0x00000029ff072299 */ /* 0x000fe4000801160a */
[----:B------:R-:W-:Y:S02]  /*5f80*/  UIMAD UR4, UR42, UR4, URZ ;  /* 0x000000042a0472a4 */ /* 0x000fe4000f8e02ff */
[----:B------:R-:W-:Y:S02]  /*5f90*/  UIMAD.WIDE.U32 UR10, UR6, UR40, URZ ;  /* 0x00000028060a72a5 */ /* 0x000fe4000f8e00ff */
[----:B------:R-:W-:Y:S02]  /*5fa0*/  USEL UR5, UR38, UR12, !UP1 ;  /* 0x0000000c26057287 */ /* 0x000fe4000c800000 */
[----:B------:R-:W-:Y:S02]  /*5fb0*/  UIMAD UR8, UR42, UR7, URZ ;  /* 0x000000072a0872a4 */ /* 0x000fe4000f8e02ff */
[----:B------:R-:W-:Y:S03]  /*5fc0*/  UISETP.GE.AND UP0, UPT, UR6, UR4, UPT ;  /* 0x000000040600728c */ /* 0x000fe6000bf06270 */
[----:B------:R-:W-:Y:S01]  /*5fd0*/  UMOV UR4, UR11 ;  /* 0x0000000b00047c82 */ /* 0x000fe20008000000 */
[----:B------:R-:W-:Y:S02]  /*5fe0*/  UISETP.GE.OR UP0, UPT, UR5, UR8, UP0 ;  /* 0x000000080500728c */ /* 0x000fe40008706670 */
[----:B------:R-:W-:Y:S02]  /*5ff0*/  USHF.R.U32.HI UR4, URZ, UR41, UR4 ;  /* 0x00000029ff047299 */ /* 0x000fe40008011604 */
[----:B------:R-:W-:Y:S02]  /*6000*/  UIMAD.WIDE.U32 UR8, UR5, UR40, URZ ;  /* 0x00000028050872a5 */ /* 0x000fe4000f8e00ff */
[----:B------:R-:W-:Y:S02]  /*6010*/  USEL UR11, UR6, UR4, !UP2 ;  /* 0x00000004060b7287 */ /* 0x000fe4000d000000 */
[----:B------:R-:W-:Y:S02]  /*6020*/  UIADD3 UR8, UPT, UPT, -UR5, URZ, URZ ;  /* 0x000000ff05087290 */ /* 0x000fe4000fffe1ff */
[----:B------:R-:W-:Y:S01]  /*6030*/  UIADD3 UR10, UPT, UPT, -UR11, URZ, URZ ;  /* 0x000000ff0b0a7290 */ /* 0x000fe2000fffe1ff */
[----:B------:R-:W-:Y:S01]  /*6040*/  @!UP0 UMOV UR4, UR9 ;  /* 0x0000000900048c82 */ /* 0x000fe20008000000 */
[----:B------:R-:W-:Y:S02]  /*6050*/  UIADD3 UR9, UPT, UPT, -UR6, URZ, URZ ;  /* 0x000000ff06097290 */ /* 0x000fe4000fffe1ff */
[----:B------:R-:W-:Y:S02]  /*6060*/  @!UP0 USHF.R.U32.HI UR4, URZ, UR41, UR4 ;  /* 0x00000029ff048299 */ /* 0x000fe40008011604 */
[----:B------:R-:W-:Y:S02]  /*6070*/  UIMAD UR10, UR42, UR10, UR6 ;  /* 0x0000000a2a0a72a4 */ /* 0x000fe4000f8e0206 */
[----:B------:R-:W-:Y:S04]  /*6080*/  @!UP0 USEL UR4, UR5, UR4, !UP2 ;  /* 0x0000000405048287 */ /* 0x000fe8000d000000 */
[----:B------:R-:W-:Y:S02]  /*6090*/  @!UP0 UIMAD UR10, UR7, UR10, UR4 ;  /* 0x0000000a070a82a4 */ /* 0x000fe4000f8e0204 */
[----:B------:R-:W-:Y:S02]  /*60a0*/  @!UP0 UIADD3 UR11, UPT, UPT, UR11, -UR4, URZ ;  /* 0x800000040b0b8290 */ /* 0x000fe4000fffe0ff */
[----:B------:R-:W-:Y:S02]  /*60b0*/  UIMAD UR7, UR43, UR8, UR38 ;  /* 0x000000082b0772a4 */ /* 0x000fe4000f8e0226 */
[----:B------:R-:W-:Y:S02]  /*60c0*/  @!UP0 UIMAD UR6, UR11, UR42, UR5 ;  /* 0x0000002a0b0682a4 */ /* 0x000fe4000f8e0205 */
[----:B------:R-:W-:Y:S01]  /*60d0*/  UIMAD UR4, UR54, UR9, UR37 ;  /* 0x00000009360472a4 */ /* 0x000fe2000f8e0225 */
[----:B------:R-:W-:Y:S02]  /*60e0*/  @!UP0 UMOV UR5, UR10 ;  /* 0x0000000a00058c82 */ /* 0x000fe40008000000 */
[----:B------:R-:W-:Y:S02]  /*60f0*/  UIMAD UR38, UR5, UR43, UR7 ;  /* 0x0000002b052672a4 */ /* 0x000fe4000f8e0207 */
[----:B------:R-:W-:Y:S11]  /*6100*/  UIMAD UR37, UR6, UR54, UR4 ;  /* 0x00000036062572a4 */ /* 0x000ff6000f8e0204 */
[----:B------:R-:W-:Y:S01]  /*6110*/  @!UPT UIADD3 URZ, UPT, UPT, URZ, URZ, URZ ;  /* 0x000000fffffff290 */ /* 0x000fe2000fffe0ff */
.L_x_109:
[----:B------:R-:W-:Y:S01]  /*6120*/  UISETP.NE.AND UP0, UPT, UR39, 0x1, UPT ;  /* 0x000000012700788c */ /* 0x000fe2000bf05270 */
[----:B------:R-:W-:Y:S10]  /*6130*/  IADD3 R81, PT, PT, R81, 0x1, RZ ;  /* 0x0000000151517810 */ /* 0x000ff40007ffe0ff */
[----:B------:R-:W2:Y:S01]  /*6140*/  @!UP0 LDCU.128 UR12, c[0x0][0xb10] ;  /* 0x00016200ff0c87ac */ /* 0x000ea20008000c00 */
[----:B------:R-:W3:Y:S01]  /*6150*/  @!UP0 LDCU UR5, c[0x0][0xb0c] ;  /* 0x00016180ff0587ac */ /* 0x000ee20008000800 */
[----:B------:R-:W4:Y:S01]  /*6160*/  @!UP0 LDCU UR10, c[0x0][0xb20] ;  /* 0x00016400ff0a87ac */ /* 0x000f220008000800 */
[----:B--2---:R-:W-:Y:S02]  /*6170*/  UIMAD.WIDE.U32 UR8, UR38, UR12, URZ ;  /* 0x0000000c260872a5 */ /* 0x004fe4000f8e00ff */
[----:B------:R-:W-:Y:S02]  /*6180*/  UIMAD.WIDE.U32 UR6, UR37, UR15, URZ ;  /* 0x0000000f250672a5 */ /* 0x000fe4000f8e00ff */
[----:B------:R-:W-:Y:S03]  /*6190*/  @!UP0 UISETP.NE.AND UP1, UPT, UR14, 0x1, UPT ;  /* 0x000000010e00888c */ /* 0x000fe6000bf25270 */
[----:B------:R-:W-:Y:S01]  /*61a0*/  @!UP0 UMOV UR4, UR9 ;  /* 0x0000000900048c82 */ /* 0x000fe20008000000 */
[----:B---3--:R-:W-:Y:S02]  /*61b0*/  @!UP0 UISETP.NE.AND UP2, UPT, UR5, 0x1, UPT ;  /* 0x000000010500888c */ /* 0x008fe4000bf45270 */
[----:B------:R-:W-:Y:S01]  /*61c0*/  @!UP0 USHF.R.U32.HI UR4, URZ, UR13, UR4 ;  /* 0x0000000dff048299 */ /* 0x000fe20008011604 */
[----:B------:R-:W-:Y:S02]  /*61d0*/  @!UP0 UMOV UR6, UR7 ;  /* 0x0000000700068c82 */ /* 0x000fe40008000000 */
[----:B----4-:R-:W-:Y:S02]  /*61e0*/  @!UP0 USHF.R.U32.HI UR6, URZ, UR10, UR6 ;  /* 0x0000000aff068299 */ /* 0x010fe40008011606 */
[----:B------:R-:W-:Y:S02]  /*61f0*/  @!UP0 USEL UR7, UR38, UR4, !UP2 ;  /* 0x0000000426078287 */ /* 0x000fe4000d000000 */
[----:B------:R-:W-:Y:S04]  /*6200*/  @!UP0 USEL UR6, UR37, UR6, !UP1 ;  /* 0x0000000625068287 */ /* 0x000fe8000c800000 */
[----:B------:R-:W-:Y:S02]  /*6210*/  @!UP0 UIADD3 UR4, UPT, UPT, -UR7, UR6, URZ ;  /* 0x0000000607048290 */ /* 0x000fe4000fffe1ff */
[----:B------:R-:W-:Y:S02]  /*6220*/  @!UP0 UIADD3 UR6, UPT, UPT, UR7, -UR6, URZ ;  /* 0x8000000607068290 */ /* 0x000fe4000fffe0ff */
[----:B------:R-:W-:Y:S02]  /*6230*/  @!UP0 UIMAD UR38, UR4, UR5, UR38 ;  /* 0x00000005042682a4 */ /* 0x000fe4000f8e0226 */
[----:B------:R-:W-:Y:S02]  /*6240*/  @!UP0 UIMAD UR37, UR6, UR14, UR37 ;  /* 0x0000000e062582a4 */ /* 0x000fe4000f8e0225 */
[----:B------:R-:W-:Y:S09]  /*6250*/  ULOP3.LUT UP0, URZ, UR56, 0x1b0, URZ, 0xc0, !UPT ;  /* 0x000001b038ff7892 */ /* 0x000ff2000f80c0ff */
[----:B------:R-:W-:Y:S05]  /*6260*/  BRA.U !UP0, `(.L_x_110) ;  /* 0x0000000108407547 */ /* 0x000fea000b800000 */
[----:B------:R-:W2:Y:S01]  /*6270*/  LDCU.64 UR8, c[0x4][0x80] ;  /* 0x01001000ff0877ac */ /* 0x000ea20008000a00 */
[----:B------:R-:W-:Y:S01]  /*6280*/  MOV R3, 0x0 ;  /* 0x0000000000037802 */ /* 0x000fe20000000f00 */
[----:B------:R-:W-:Y:S02]  /*6290*/  HFMA2 R12, -RZ, RZ, 0, 5.9604644775390625e-08 ;  /* 0x00000001ff0c7431 */ /* 0x000fe400000001ff */
[----:B------:R-:W-:Y:S02]  /*62a0*/  IMAD.MOV.U32 R8, RZ, RZ, 0x70 ;  /* 0x00000070ff087424 */ /* 0x000fe400078e00ff */
[----:B------:R-:W-:Y:S01]  /*62b0*/  IMAD.MOV.U32 R13, RZ, RZ, RZ ;  /* 0x000000ffff0d7224 */ /* 0x000fe200078e00ff */
[----:B------:R-:W3:Y:S01]  /*62c0*/  LDCU.64 UR6, c[0x4][0x88] ;  /* 0x01001100ff0677ac */ /* 0x000ee20008000a00 */
[----:B------:R-:W4:Y:S01]  /*62d0*/  LDC.64 R2, c[0x4][R3] ;  /* 0x0100000003027b82 */ /* 0x000f220000000a00 */
[----:B------:R-:W1:Y:S01]  /*62e0*/  LDCU.64 UR4, c[0x4][0x8] ;  /* 0x01000100ff0477ac */ /* 0x000e620008000a00 */
[----:B--2---:R-:W-:Y:S01]  /*62f0*/  MOV R5, UR9 ;  /* 0x0000000900057c02 */ /* 0x004fe20008000f00 */
[----:B------:R-:W-:Y:S01]  /*6300*/  IMAD.U32 R4, RZ, RZ, UR8 ;  /* 0x00000008ff047e24 */ /* 0x000fe2000f8e00ff */
[----:B---3--:R-:W-:Y:S01]  /*6310*/  MOV R7, UR7 ;  /* 0x0000000700077c02 */ /* 0x008fe20008000f00 */
[----:B------:R-:W-:Y:S01]  /*6320*/  IMAD.U32 R6, RZ, RZ, UR6 ;  /* 0x00000006ff067e24 */ /* 0x000fe2000f8e00ff */
[----:B-1----:R-:W-:Y:S01]  /*6330*/  MOV R11, UR5 ;  /* 0x00000005000b7c02 */ /* 0x002fe20008000f00 */
[----:B------:R-:W-:Y:S02]  /*6340*/  IMAD.U32 R10, RZ, RZ, UR4 ;  /* 0x00000004ff0a7e24 */ /* 0x000fe4000f8e00ff */
[----:B------:R-:W-:Y:S07]  /*6350*/  LEPC R20, `(.L_x_110) ;  /* 0x000000001014794e */ /* 0x000fee0000000000 */
[----:B----45:R-:W-:Y:S05]  /*6360*/  CALL.ABS.NOINC R2 ;  /* 0x0000000002007343 */ /* 0x030fea0003c00000 */
.L_x_110:
[----:B------:R-:W-:Y:S01]  /*6370*/  LOP3.LUT P0, RZ, R85, 0x1b0, RZ, 0xc0, !PT ;  /* 0x000001b055ff7812 */ /* 0x000fe2000780c0ff */
[----:B------:R-:W-:Y:S11]  /*6380*/  BSSY.RECONVERGENT B6, `(.L_x_111) ;  /* 0x0000013000067945 */ /* 0x000ff60003800200 */
[----:B------:R-:W-:Y:S01]  /*6390*/  @!UPT UIADD3 URZ, UPT, UPT, URZ, URZ, URZ ;  /* 0x000000fffffff290 */ /* 0x000fe2000fffe0ff */
[----:B------:R-:W-:Y:S05]  /*63a0*/  @!P0 BRA `(.L_x_112) ;  /* 0x0000000000408947 */ /* 0x000fea0003800000 */
        /* <DEDUP_REMOVED lines=16> */
.L_x_112:
[----:B------:R-:W-:Y:S05]  /*64b0*/  BSYNC.RECONVERGENT B6 ;  /* 0x0000000000067941 */ /* 0x000fea0003800200 */
.L_x_111:
[----:B------:R-:W-:Y:S01]  /*64c0*/  ISETP.NE.U32.AND P3, PT, R74, RZ, PT ;  /* 0x000000ff4a00720c */ /* 0x000fe20003f65070 */
[----:B------:R-:W-:Y:S01]  /*64d0*/  UISETP.NE.AND UP1, UPT, UR61, URZ, UPT ;  /* 0x000000ff3d00728c */ /* 0x000fe2000bf25270 */
[----:B------:R-:W-:Y:S02]  /*64e0*/  ISETP.NE.U32.AND P4, PT, R70, RZ, PT ;  /* 0x000000ff4600720c */ /* 0x000fe40003f85070 */
[----:B------:R-:W-:Y:S02]  /*64f0*/  ISETP.NE.AND.EX P3, PT, R75, RZ, PT, P3 ;  /* 0x000000ff4b00720c */ /* 0x000fe40003f65330 */
[----:B------:R-:W-:Y:S02]  /*6500*/  PLOP3.LUT P1, PT, PT, PT, PT, 0x8, 0x80 ;  /* 0x000000000080781c */ /* 0x000fe40003f2e170 */
[----:B------:R-:W-:Y:S02]  /*6510*/  PLOP3.LUT P0, PT, PT, PT, UP1, 0x80, 0x8 ;  /* 0x000000000008781c */ /* 0x000fe40003f0f018 */
[----:B------:R-:W-:Y:S02]  /*6520*/  ISETP.NE.AND.EX P4, PT, R71, RZ, PT, P4 ;  /* 0x000000ff4700720c */ /* 0x000fe40003f85340 */
[----:B------:R-:W2:Y:S09]  /*6530*/  @UP1 LDCU.64 UR4, c[0x0][0x888] ;  /* 0x00011100ff0417ac */ /* 0x000eb20008000a00 */
[----:B------:R-:W-:Y:S01]  /*6540*/  @P0 PLOP3.LUT P1, PT, P3, PT, PT, 0x80, 0x8 ;  /* 0x000000000008081c */ /* 0x000fe20001f2f070 */
[----:B--2---:R-:W-:Y:S04]  /*6550*/  @UP1 UISETP.NE.U32.AND UP0, UPT, UR4, URZ, UPT ;  /* 0x000000ff0400128c */ /* 0x004fe8000bf05070 */
[----:B------:R-:W-:Y:S04]  /*6560*/  @UP1 UISETP.NE.AND.EX UP0, UPT, UR5, URZ, UPT, UP0 ;  /* 0x000000ff0500128c */ /* 0x000fe8000bf05300 */
[----:B------:R-:W-:Y:S01]  /*6570*/  @UP1 USEL UR4, URZ, 0xffffffff, UP0 ;  /* 0xffffffffff041887 */ /* 0x000fe20008000000 */
[----:B------:R-:W-:Y:S11]  /*6580*/  @!P3 BRA `(.L_x_113) ;  /* 0x000000000030b947 */ /* 0x000ff60003800000 */
[----:B------:R-:W-:Y:S01]  /*6590*/  ISETP.NE.U32.AND P2, PT, R72, RZ, PT ;  /* 0x000000ff4800720c */ /* 0x000fe20003f45070 */
[----:B------:R-:W2:Y:S01]  /*65a0*/  LDCU.64 UR6, c[0x0][0x358] ;  /* 0x00006b00ff0677ac */ /* 0x000ea20008000a00 */
[----:B------:R-:W-:Y:S02]  /*65b0*/  IMAD.MOV.U32 R79, RZ, RZ, 0x1 ;  /* 0x00000001ff4f7424 */ /* 0x000fe400078e00ff */
[----:B------:R-:W-:Y:S11]  /*65c0*/  ISETP.NE.AND.EX P2, PT, R73, RZ, PT, P2 ;  /* 0x000000ff4900720c */ /* 0x000ff60003f45320 */
[----:B------:R-:W-:Y:S02]  /*65d0*/  @!UPT UIADD3 URZ, UPT, UPT, URZ, URZ, URZ ;  /* 0x000000fffffff290 */ /* 0x000fe4000fffe0ff */
[----:B------:R-:W3:Y:S01]  /*65e0*/  @P2 LDC.64 R2, c[0x0][0x888] ;  /* 0x00022200ff022b82 */ /* 0x000ee20000000a00 */
[----:B-1----:R-:W-:Y:S04]  /*65f0*/  @P2 IMAD R0, R74, UR36, RZ ;  /* 0x000000244a002c24 */ /* 0x002fe8000f8e02ff */
[----:B---3--:R-:W-:Y:S04]  /*6600*/  @P2 IMAD.WIDE R2, R0, 0x4, R2 ;  /* 0x0000000400022825 */ /* 0x008fe800078e0202 */
[----:B------:R-:W-:Y:S01]  /*6610*/  HFMA2 R0, -RZ, RZ, 0, 5.9604644775390625e-08 ;  /* 0x00000001ff007431 */ /* 0x000fe200000001ff */
[----:B--2--5:R2:W5:Y:S04]  /*6620*/  @P2 LDG.E R39, desc[UR6][R2.64] ;  /* 0x0000000602272981 */ /* 0x024568000c1e1900 */
[----:B------:R-:W-:Y:S01]  /*6630*/  @!P2 PRMT R79, R0, 0x7610, R79 ;  /* 0x00007610004fa816 */ /* 0x000fe2000000004f */
[----:B--2---:R-:W3:Y:S06]  /*6640*/  @!P2 LDC R39, c[0x0][0x880] ;  /* 0x00022000ff27ab82 */ /* 0x004eec0000000800 */
.L_x_113:
[----:B------:R-:W-:Y:S05]  /*6650*/  @!P4 BRA `(.L_x_114) ;  /* 0x000000000024c947 */ /* 0x000fea0003800000 */
[----:B------:R-:W-:Y:S01]  /*6660*/  ISETP.NE.U32.AND P2, PT, R68, RZ, PT ;  /* 0x000000ff4400720c */ /* 0x000fe20003f45070 */
[----:B------:R-:W2:Y:S03]  /*6670*/  LDCU.64 UR6, c[0x0][0x358] ;  /* 0x00006b00ff0677ac */ /* 0x000ea60008000a00 */
[----:B------:R-:W-:Y:S11]  /*6680*/  ISETP.NE.AND.EX P2, PT, R69, RZ, PT, P2 ;  /* 0x000000ff4500720c */ /* 0x000ff60003f45320 */
[----:B------:R-:W-:Y:S02]  /*6690*/  @!UPT UIADD3 URZ, UPT, UPT, URZ, URZ, URZ ;  /* 0x000000fffffff290 */ /* 0x000fe4000fffe0ff */
[----:B------:R-:W4:Y:S01]  /*66a0*/  @P2 LDC.64 R2, c[0x0][0x8a8] ;  /* 0x00022a00ff022b82 */ /* 0x000f220000000a00 */
[----:B-1----:R-:W-:Y:S04]  /*66b0*/  @P2 IMAD R0, R70, UR36, RZ ;  /* 0x0000002446002c24 */ /* 0x002fe8000f8e02ff */
[----:B----4-:R-:W-:Y:S05]  /*66c0*/  @P2 IMAD.WIDE R2, R0, 0x4, R2 ;  /* 0x0000000400022825 */ /* 0x010fea00078e0202 */
[----:B--2--5:R2:W5:Y:S02]  /*66d0*/  @P2 LDG.E R38, desc[UR6][R2.64] ;  /* 0x0000000602262981 */ /* 0x024564000c1e1900 */
[----:B--2---:R-:W4:Y:S02]  /*66e0*/  @!P2 LDC R38, c[0x0][0x8a0] ;  /* 0x00022800ff26ab82 */ /* 0x004f240000000800 */
.L_x_114:
[----:B---3-5:R-:W-:Y:S01]  /*66f0*/  @P0 FSETP.NEU.AND P4, PT, R39, RZ, PT ;  /* 0x000000ff2700020b */ /* 0x028fe20003f8d000 */
[----:B-1----:R-:W-:Y:S01]  /*6700*/  IMAD.U32 R0, RZ, RZ, UR4 ;  /* 0x00000004ff007e24 */ /* 0x002fe2000f8e00ff */
[----:B------:R-:W-:Y:S01]  /*6710*/  @P0 LOP3.LUT P2, RZ, R79, 0xff, RZ, 0xc0, !PT ;  /* 0x000000ff4fff0812 */ /* 0x000fe2000784c0ff */
[----:B------:R-:W-:Y:S01]  /*6720*/  BSSY B1, `(.L_x_115) ;  /* 0x0000039000017945 */ /* 0x000fe20003800000 */
[----:B------:R-:W-:Y:S02]  /*6730*/  @P0 SEL R2, RZ, 0xffffffff, P4 ;  /* 0xffffffffff020807 */ /* 0x000fe40002000000 */
[----:B------:R-:W-:Y:S02]  /*6740*/  CS2R R66, SRZ ;  /* 0x0000000000427805 */ /* 0x000fe4000001ff00 */
[----:B------:R-:W-:Y:S02]  /*6750*/  LEA R22, R36, UR44, 0x3 ;  /* 0x0000002c24167c11 */ /* 0x000fe4000f8e18ff */
[----:B------:R-:W-:Y:S02]  /*6760*/  CS2R R64, SRZ ;  /* 0x0000000000407805 */ /* 0x000fe4000001ff00 */
[----:B------:R-:W-:Y:S02]  /*6770*/  @P1 SEL R2, R0, R2, !P2 ;  /* 0x0000000200021207 */ /* 0x000fe40005000000 */
[----:B------:R-:W-:Y:S02]  /*6780*/  CS2R R18, SRZ ;  /* 0x0000000000127805 */ /* 0x000fe4000001ff00 */
[----:B------:R-:W-:Y:S02]  /*6790*/  SHF.L.U32 R3, R84, 0x1f, RZ ;  /* 0x0000001f54037819 */ /* 0x000fe400000006ff */
[----:B------:R-:W-:Y:S02]  /*67a0*/  CS2R R16, SRZ ;  /* 0x0000000000107805 */ /* 0x000fe4000001ff00 */
[----:B------:R-:W-:Y:S02]  /*67b0*/  @P0 LOP3.LUT R2, R2, 0x1, RZ, 0xc0, !PT ;  /* 0x0000000102020812 */ /* 0x000fe400078ec0ff */
[----:B------:R-:W-:Y:S02]  /*67c0*/  PLOP3.LUT P5, PT, PT, PT, PT, 0x8, 0x80 ;  /* 0x000000000080781c */ /* 0x000fe40003fae170 */
[----:B------:R-:W-:Y:S02]  /*67d0*/  ISETP.NE.U32.OR P1, PT, R2, 0x1, !P0 ;  /* 0x000000010200780c */ /* 0x000fe40004725470 */
[----:B------:R-:W-:Y:S11]  /*67e0*/  LEA.HI R2, R36, R36, RZ, 0x1 ;  /* 0x0000002424027211 */ /* 0x000ff600078f08ff */
[----:B------:R-:W-:Y:S04]  /*67f0*/  @P1 SHF.L.U32 R0, R82, 0x1f, RZ ;  /* 0x0000001f52001819 */ /* 0x000fe800000006ff */
[----:B------:R1:W2:Y:S01]  /*6800*/  @P1 SYNCS.PHASECHK.TRANS64.TRYWAIT P0, [UR44+0x1b0], R0 ;  /* 0x0001b000ff0015a7 */ /* 0x0002a2000800112c */
[----:B------:R3:W3:Y:S01]  /*6810*/  SYNCS.PHASECHK.TRANS64.TRYWAIT P4, [R22+URZ+0x1f0], R3 ;  /* 0x0001f003160075a7 */ /* 0x0006e200080811ff */
[C---:B-1----:R-:W-:Y:S01]  /*6820*/  IMAD.SHL.U32 R0, R2.reuse, 0x20, RZ ;  /* 0x0000002002007824 */ /* 0x042fe200078e00ff */
[----:B------:R-:W-:Y:S04]  /*6830*/  LOP3.LUT R2, R2, 0xffe, RZ, 0xc0, !PT ;  /* 0x00000ffe02027812 */ /* 0x000fe800078ec0ff */
[----:B------:R-:W-:Y:S01]  /*6840*/  LOP3.LUT R0, R0, 0xffffffc0, RZ, 0xc0, !PT ;  /* 0xffffffc000007812 */ /* 0x000fe200078ec0ff */
[----:B------:R-:W-:Y:S04]  /*6850*/  IMAD.IADD R2, R36, 0x1, -R2 ;  /* 0x0000000124027824 */ /* 0x000fe800078e0a02 */
[----:B------:R-:W-:Y:S04]  /*6860*/  IMAD.IADD R0, R37, 0x1, R0 ;  /* 0x0000000125007824 */ /* 0x000fe800078e0200 */
[----:B------:R-:W-:Y:S01]  /*6870*/  IMAD R2, R2, 0x100000, R0 ;  /* 0x0010000002027824 */ /* 0x000fe200078e0200 */
[----:B--2---:R-:W-:Y:S01]  /*6880*/  @P1 PLOP3.LUT P5, PT, P0, PT, PT, 0x8, 0x80 ;  /* 0x000000000080181c */ /* 0x004fe200007ae170 */
[----:B------:R-:W-:Y:S01]  /*6890*/  @!UPT UIADD3 URZ, UPT, UPT, URZ, URZ, URZ ;  /* 0x000000fffffff290 */ /* 0x000fe2000fffe0ff */
[----:B---3--:R-:W-:Y:S11]  /*68a0*/  @!P1 BRA `(.L_x_116) ;  /* 0x0000000000809947 */ /* 0x008ff60003800000 */
[----:B------:R-:W-:Y:S01]  /*68b0*/  ISETP.NE.U32.AND P0, PT, RZ, UR58, PT ;  /* 0x0000003aff007c0c */ /* 0x000fe2000bf05070 */
[----:B------:R-:W-:Y:S01]  /*68c0*/  BSSY B0, `(.L_x_117) ;  /* 0x0000012000007945 */ /* 0x000fe20003800000 */
[----:B------:R-:W-:Y:S02]  /*68d0*/  FSETP.NEU.AND P2, PT, R39, RZ, PT ;  /* 0x000000ff2700720b */ /* 0x000fe40003f4d000 */
[----:B------:R-:W-:Y:S02]  /*68e0*/  CS2R R18, SRZ ;  /* 0x0000000000127805 */ /* 0x000fe4000001ff00 */
[----:B------:R-:W-:Y:S02]  /*68f0*/  ISETP.NE.AND.EX P0, PT, RZ, UR59, PT, P0 ;  /* 0x0000003bff007c0c */ /* 0x000fe4000bf05300 */
[----:B------:R-:W-:Y:S02]  /*6900*/  CS2R R16, SRZ ;  /* 0x0000000000107805 */ /* 0x000fe4000001ff00 */
[----:B------:R-:W-:Y:S02]  /*6910*/  LOP3.LUT P1, RZ, R79, 0xff, RZ, 0xc0, !PT ;  /* 0x000000ff4fff7812 */ /* 0x000fe4000782c0ff */
[----:B------:R-:W-:Y:S02]  /*6920*/  CS2R R66, SRZ ;  /* 0x0000000000427805 */ /* 0x000fe4000001ff00 */
[----:B------:R-:W-:Y:S02]  /*6930*/  SEL R0, RZ, 0xffffffff, P2 ;  /* 0xffffffffff007807 */ /* 0x000fe40001000000 */
[----:B------:R-:W-:Y:S02]  /*6940*/  CS2R R64, SRZ ;  /* 0x0000000000407805 */ /* 0x000fe4000001ff00 */
[----:B------:R-:W-:Y:S04]  /*6950*/  SEL R4, RZ, 0xffffffff, P0 ;  /* 0xffffffffff047807 */ /* 0x000fe80000000000 */
[----:B------:R-:W-:Y:S04]  /*6960*/  @P3 SEL R0, R4, R0, !P1 ;  /* 0x0000000004003207 */ /* 0x000fe80004800000 */
[----:B------:R-:W-:Y:S04]  /*6970*/  LOP3.LUT R0, R0, 0x1, RZ, 0xc0, !PT ;  /* 0x0000000100007812 */ /* 0x000fe800078ec0ff */
[----:B------:R-:W-:Y:S01]  /*6980*/  ISETP.NE.U32.AND P0, PT, R0, 0x1, PT ;  /* 0x000000010000780c */ /* 0x000fe20003f05070 */
[----:B------:R-:W-:Y:S01]  /*6990*/  @!UPT UIADD3 URZ, UPT, UPT, URZ, URZ, URZ ;  /* 0x000000fffffff290 */ /* 0x000fe2000fffe0ff */
[----:B------:R-:W-:Y:S11]  /*69a0*/  @!P5 BRA `(.L_x_118) ;  /* 0x00000000000cd947 */ /* 0x000ff60003800000 */
[----:B------:R-:W-:Y:S04]  /*69b0*/  SHF.L.U32 R4, R82, 0x1f, RZ ;  /* 0x0000001f52047819 */ /* 0x000fe800000006ff */
[----:B------:R-:W1:Y:S02]  /*69c0*/  SYNCS.PHASECHK.TRANS64.TRYWAIT P1, [UR44+0x1b0], R4 ;  /* 0x0001b004ff0075a7 */ /* 0x000e64000802112c */
[----:B-1----:R-:W-:Y:S05]  /*69d0*/  @!P1 BRA `(.L_x_119) ;  /* 0x0000001c00789947 */ /* 0x002fea0003800000 */
.L_x_118:
[----:B------:R-:W-:Y:S05]  /*69e0*/  BSYNC B0 ;  /* 0x0000000000007941 */ /* 0x000fea0003800000 */
.L_x_117:
[----:B------:R2:W3:Y:S01]  /*69f0*/  @P0 LDS.128 R16, [R78+UR44+0x400] ;  /* 0x0004002c4e100984 */ /* 0x0004e20008000c00 */
[----:B------:R-:W-:Y:S01]  /*6a00*/  UIADD3 UR4, UPT, UPT, UR44, 0x1b8, URZ ;  /* 0x000001b82c047890 */ /* 0x000fe2000fffe0ff */
[----:B------:R-:W-:Y:S02]  /*6a10*/  LOP3.LUT R82, R82, 0x1, RZ, 0x3c, !PT ;  /* 0x0000000152527812 */ /* 0x000fe400078e3cff */
[----:B------:R2:W1:Y:S01]  /*6a20*/  @P0 LDS.128 R64, [R77+0x10] ;  /* 0x000010004d400984 */ /* 0x0004620000000c00 */
[----:B------:R-:W-:Y:S01]  /*6a30*/  UPRMT UR4, UR48, 0x654, UR4 ;  /* 0x0000065430047896 */ /* 0x000fe20008000004 */
[----:B------:R-:W-:Y:S01]  /*6a40*/  @!PT LDS RZ, [RZ] ;  /* 0x00000000fffff984 */ /* 0x000fe20000000800 */
[----:B------:R-:W-:Y:S01]  /*6a50*/  @!PT LDS RZ, [RZ] ;  /* 0x00000000fffff984 */ /* 0x000fe20000000800 */
[----:B------:R-:W-:Y:S01]  /*6a60*/  @!PT LDS RZ, [RZ] ;  /* 0x00000000fffff984 */ /* 0x000fe20000000800 */
[----:B------:R-:W-:Y:S01]  /*6a70*/  @!PT LDS RZ, [RZ] ;  /* 0x00000000fffff984 */ /* 0x000fe20000000800 */
[----:B------:R5:W-:Y:S06]  /*6a80*/  MEMBAR.ALL.CTA ;  /* 0x0000000000007992 */ /* 0x000bec0000008000 */
[----:B-----5:R-:W5:Y:S02]  /*6a90*/  FENCE.VIEW.ASYNC.S ;  /* 0x00000000000073c6 */ /* 0x020f640000000000 */
[----:B-----5:R-:W-:Y:S03]  /*6aa0*/  SYNCS.ARRIVE.TRANS64.RED.A1T0 RZ, [UR4], RZ ;  /* 0x000000ffffff79a7 */ /* 0x020fe60008100404 */
.L_x_116:
[----:B------:R-:W-:Y:S05]  /*6ab0*/  BSYNC B1 ;  /* 0x0000000000017941 */ /* 0x000fea0003800000 */
.L_x_115:
[----:B-1----:R-:W-:Y:S04]  /*6ac0*/  SHF.R.U32.HI R0, RZ, 0x15, R2 ;  /* 0x00000015ff007819 */ /* 0x002fe80000011602 */
[----:B------:R-:W-:Y:S01]  /*6ad0*/  LOP3.LUT P0, RZ, R0, 0x3, R80, 0x48, !PT ;  /* 0x0000000300ff7812 */ /* 0x000fe20007804850 */
[----:B------:R-:W-:Y:S01]  /*6ae0*/  @!UPT UIADD3 URZ, UPT, UPT, URZ, URZ, URZ ;  /* 0x000000fffffff290 */ /* 0x000fe2000fffe0ff */
[----:B------:R-:W-:Y:S11]  /*6af0*/  @P4 BRA `(.L_x_120) ;  /* 0x0000000000084947 */ /* 0x000ff60003800000 */
[----:B------:R-:W1:Y:S02]  /*6b00*/  SYNCS.PHASECHK.TRANS64.TRYWAIT P1, [R22+URZ+0x1f0], R3 ;  /* 0x0001f003160075a7 */ /* 0x000e6400080211ff */
[----:B-1----:R-:W-:Y:S05]  /*6b10*/  @!P1 BRA `(.L_x_121) ;  /* 0x0000001c00409947 */ /* 0x002fea0003800000 */
.L_x_120:
[----:B------:R-:W-:Y:S05]  /*6b20*/  @!P0 BRA `(.L_x_122) ;  /* 0x0000000000408947 */ /* 0x000fea0003800000 */
[----:B------:R-:W1:Y:S01]  /*6b30*/  LDCU.64 UR8, c[0x4][0x70] ;  /* 0x01000e00ff0877ac */ /* 0x000e620008000a00 */
[----:B------:R-:W-:Y:S01]  /*6b40*/  MOV R15, 0x0 ;  /* 0x00000000000f7802 */ /* 0x000fe20000000f00 */
[----:B------:R-:W-:Y:S02]  /*6b50*/  HFMA2 R12, -RZ, RZ, 0, 5.9604644775390625e-08 ;  /* 0x00000001ff0c7431 */ /* 0x000fe400000001ff */
[----:B------:R-:W-:Y:S02]  /*6b60*/  IMAD.MOV.U32 R8, RZ, RZ, 0x192 ;  /* 0x00000192ff087424 */ /* 0x000fe400078e00ff */
[----:B------:R-:W-:Y:S01]  /*6b70*/  IMAD.MOV.U32 R13, RZ, RZ, RZ ;  /* 0x000000ffff0d7224 */ /* 0x000fe200078e00ff */
[----:B------:R-:W5:Y:S01]  /*6b80*/  LDCU.64 UR6, c[0x4][0x78] ;  /* 0x01000f00ff0677ac */ /* 0x000f620008000a00 */
[----:B------:R-:W2:Y:S01]  /*6b90*/  LDC.64 R14, c[0x4][R15] ;  /* 0x010000000f0e7b82 */ /* 0x000ea20000000a00 */
[----:B------:R-:W3:Y:S01]  /*6ba0*/  LDCU.64 UR4, c[0x4][0x10] ;  /* 0x01000200ff0477ac */ /* 0x000ee20008000a00 */
[----:B-1----:R-:W-:Y:S01]  /*6bb0*/  MOV R5, UR9 ;  /* 0x0000000900057c02 */ /* 0x002fe20008000f00 */
[----:B------:R-:W-:Y:S01]  /*6bc0*/  IMAD.U32 R4, RZ, RZ, UR8 ;  /* 0x00000008ff047e24 */ /* 0x000fe2000f8e00ff */
[----:B-----5:R-:W-:Y:S01]  /*6bd0*/  MOV R7, UR7 ;  /* 0x0000000700077c02 */ /* 0x020fe20008000f00 */
[----:B------:R-:W-:Y:S01]  /*6be0*/  IMAD.U32 R6, RZ, RZ, UR6 ;  /* 0x00000006ff067e24 */ /* 0x000fe2000f8e00ff */
[----:B---3--:R-:W-:Y:S01]  /*6bf0*/  MOV R11, UR5 ;  /* 0x00000005000b7c02 */ /* 0x008fe20008000f00 */
[----:B------:R-:W-:Y:S02]  /*6c00*/  IMAD.U32 R10, RZ, RZ, UR4 ;  /* 0x00000004ff0a7e24 */ /* 0x000fe4000f8e00ff */
[----:B------:R-:W-:Y:S07]  /*6c10*/  LEPC R20, `(.L_x_122) ;  /* 0x000000001014794e */ /* 0x000fee0000000000 */
[----:B--2-4-:R-:W-:Y:S05]  /*6c20*/  CALL.ABS.NOINC R14 ;  /* 0x000000000e007343 */ /* 0x014fea0003c00000 */
.L_x_122:
[----:B------:R-:W-:Y:S01]  /*6c30*/  LOP3.LUT P0, RZ, R76, 0x60, RZ, 0xc0, !PT ;  /* 0x000000604cff7812 */ /* 0x000fe2000780c0ff */
[----:B------:R-:W-:Y:S05]  /*6c40*/  WARPSYNC.ALL ;  /* 0x0000000000007948 */ /* 0x000fea0003800000 */
[----:B------:R-:W-:Y:S01]  /*6c50*/  R2UR UR4, R2 ;  /* 0x00000000020472ca */ /* 0x000fe200000e0000 */
[----:B------:R-:W-:Y:S01]  /*6c60*/  BSSY.RECONVERGENT B0, `(.L_x_123) ;  /* 0x000009f000007945 */ /* 0x000fe20003800200 */
[-C--:B---3--:R-:W-:Y:S02]  /*6c70*/  F2FP.F16.E5M2.UNPACK_B R2, R16.reuse ;  /* 0x00000010ff02723e */ /* 0x088fe400020004ff */
[----:B------:R-:W-:Y:S02]  /*6c80*/  F2FP.F16.E5M2.UNPACK_B R16, R16.H1 ;  /* 0x00000010ff10723e */ /* 0x000fe400030004ff */
[----:B------:R-:W-:Y:S01]  /*6c90*/  R2UR UR5, R22 ;  /* 0x00000000160572ca */ /* 0x000fe200000e0000 */
[----:B------:R-:W-:Y:S01]  /*6ca0*/  HADD2.F32 R0, -RZ, R2.H0_H0 ;  /* 0x20000002ff007230 */ /* 0x000fe20000004100 */
[-C--:B------:R-:W-:Y:S01]  /*6cb0*/  F2FP.F16.E5M2.UNPACK_B R42, R17.reuse ;  /* 0x00000011ff2a723e */ /* 0x080fe200020004ff */
[--C-:B------:R-:W-:Y:S01]  /*6cc0*/  HADD2.F32 R3, -RZ, R16.reuse.H0_H0 ;  /* 0x20000010ff037230 */ /* 0x100fe20000004100 */
[----:B------:R-:W-:Y:S01]  /*6cd0*/  F2FP.F16.E5M2.UNPACK_B R44, R17.H1 ;  /* 0x00000011ff2c723e */ /* 0x000fe200030004ff */
[----:B------:R-:W-:Y:S01]  /*6ce0*/  HADD2.F32 R40, -RZ, R16.H1_H1 ;  /* 0x30000010ff287230 */ /* 0x000fe20000004100 */
[-C--:B------:R-:W-:Y:S01]  /*6cf0*/  F2FP.F16.E5M2.UNPACK_B R46, R18.reuse ;  /* 0x00000012ff2e723e */ /* 0x080fe200020004ff */
[----:B------:R-:W-:Y:S01]  /*6d00*/  HADD2.F32 R2, -RZ, R2.H1_H1 ;  /* 0x30000002ff027230 */ /* 0x000fe20000004100 */
[----:B------:R-:W-:Y:S01]  /*6d10*/  F2FP.F16.E5M2.UNPACK_B R48, R18.H1 ;  /* 0x00000012ff30723e */ /* 0x000fe200030004ff */
[--C-:B------:R-:W-:Y:S01]  /*6d20*/  HADD2.F32 R41, -RZ, R42.reuse.H0_H0 ;  /* 0x2000002aff297230 */ /* 0x100fe20000004100 */
[-C--:B------:R-:W-:Y:S01]  /*6d30*/  F2FP.F16.E5M2.UNPACK_B R50, R19.reuse ;  /* 0x00000013ff32723e */ /* 0x080fe200020004ff */
[----:B------:R-:W-:Y:S01]  /*6d40*/  HADD2.F32 R42, -RZ, R42.H1_H1 ;  /* 0x3000002aff2a7230 */ /* 0x000fe20000004100 */
[----:B------:R-:W-:Y:S01]  /*6d50*/  F2FP.F16.E5M2.UNPACK_B R52, R19.H1 ;  /* 0x00000013ff34723e */ /* 0x000fe200030004ff */
[----:B------:R-:W-:Y:S01]  /*6d60*/  HADD2.F32 R43, -RZ, R44.H0_H0 ;  /* 0x2000002cff2b7230 */ /* 0x000fe20000004100 */
[----:B------:R-:W-:Y:S01]  /*6d70*/  LDTM.16dp32bit_t0_t15.x32 R4, tmem[UR4] ;  /* 0x00000004000479ee */ /* 0x000fe20008a80000 */
[----:B------:R-:W1:Y:S01]  /*6d80*/  LDTM.16dp32bit_t16_t31.x32 R4, tmem[UR4+0x20] ;  /* 0x00002004000479ee */ /* 0x000e620008aa0000 */
[----:B------:R-:W-:Y:S01]  /*6d90*/  NOP ;  /* 0x0000000000007918 */ /* 0x000fe20000000000 */
[----:B------:R-:W-:Y:S01]  /*6da0*/  UIADD3 UR4, UPT, UPT, UR5, 0x210, URZ ;  /* 0x0000021005047890 */ /* 0x000fe2000fffe0ff */
[--C-:B------:R-:W-:Y:S01]  /*6db0*/  HADD2.F32 R45, -RZ, R46.reuse.H0_H0 ;  /* 0x2000002eff2d7230 */ /* 0x100fe20000004100 */
[----:B------:R-:W-:Y:S01]  /*6dc0*/  F2FP.F16.E5M2.UNPACK_B R54, R64 ;  /* 0x00000040ff36723e */ /* 0x000fe200020004ff */
[----:B------:R-:W-:Y:S01]  /*6dd0*/  HADD2.F32 R46, -RZ, R46.H1_H1 ;  /* 0x3000002eff2e7230 */ /* 0x000fe20000004100 */
[----:B------:R-:W-:Y:S01]  /*6de0*/  UPRMT UR4, UR48, 0x654, UR4 ;  /* 0x0000065430047896 */ /* 0x000fe20008000004 */
[--C-:B------:R-:W-:Y:S01]  /*6df0*/  HADD2.F32 R49, -RZ, R50.reuse.H0_H0 ;  /* 0x20000032ff317230 */ /* 0x100fe20000004100 */
[-C--:B------:R-:W-:Y:S01]  /*6e00*/  F2FP.F16.E5M2.UNPACK_B R58, R65.reuse ;  /* 0x00000041ff3a723e */ /* 0x080fe200020004ff */
[----:B------:R-:W-:Y:S01]  /*6e10*/  HADD2.F32 R50, -RZ, R50.H1_H1 ;  /* 0x30000032ff327230 */ /* 0x000fe20000004100 */
[----:B------:R-:W-:Y:S01]  /*6e20*/  F2FP.F16.E5M2.UNPACK_B R62, R66 ;  /* 0x00000042ff3e723e */ /* 0x000fe200020004ff */
[--C-:B------:R-:W-:Y:S01]  /*6e30*/  HADD2.F32 R53, -RZ, R54.reuse.H0_H0 ;  /* 0x20000036ff357230 */ /* 0x100fe20000004100 */
[----:B------:R-:W-:Y:S01]  /*6e40*/  F2FP.F16.E5M2.UNPACK_B R56, R64.H1 ;  /* 0x00000040ff38723e */ /* 0x000fe200030004ff */
[----:B------:R-:W-:Y:S01]  /*6e50*/  HADD2.F32 R54, -RZ, R54.H1_H1 ;  /* 0x30000036ff367230 */ /* 0x000fe20000004100 */
[----:B------:R-:W-:Y:S01]  /*6e60*/  F2FP.F16.E5M2.UNPACK_B R60, R65.H1 ;  /* 0x00000041ff3c723e */ /* 0x000fe200030004ff */
[----:B-1----:R-:W-:Y:S01]  /*6e70*/  SYNCS.ARRIVE.TRANS64.RED.A1T0 RZ, [UR4], RZ ;  /* 0x000000ffffff79a7 */ /* 0x002fe20008100404 */
[--C-:B------:R-:W-:Y:S01]  /*6e80*/  HADD2.F32 R57, -RZ, R58.reuse.H0_H0 ;  /* 0x2000003aff397230 */ /* 0x100fe20000004100 */
[-C--:B------:R-:W-:Y:S01]  /*6e90*/  F2FP.F16.E5M2.UNPACK_B R65, R67.reuse ;  /* 0x00000043ff41723e */ /* 0x080fe200020004ff */
[----:B------:R-:W-:Y:S01]  /*6ea0*/  HADD2.F32 R58, -RZ, R58.H1_H1 ;  /* 0x3000003aff3a7230 */ /* 0x000fe20000004100 */
[----:B------:R-:W-:Y:S01]  /*6eb0*/  F2FP.F16.E5M2.UNPACK_B R64, R66.H1 ;  /* 0x00000042ff40723e */ /* 0x000fe200030004ff */
[--C-:B------:R-:W-:Y:S01]  /*6ec0*/  HADD2.F32 R61, -RZ, R62.reuse.H0_H0 ;  /* 0x2000003eff3d7230 */ /* 0x100fe20000004100 */
[----:B------:R-:W-:Y:S01]  /*6ed0*/  F2FP.F16.E5M2.UNPACK_B R67, R67.H1 ;  /* 0x00000043ff43723e */ /* 0x000fe200030004ff */
[----:B------:R-:W-:Y:S01]  /*6ee0*/  HADD2.F32 R62, -RZ, R62.H1_H1 ;  /* 0x3000003eff3e7230 */ /* 0x000fe20000004100 */
[----:B------:R-:W-:Y:S01]  /*6ef0*/  IADD3 R36, PT, PT, R36, 0x1, RZ ;  /* 0x0000000124247810 */ /* 0x000fe20007ffe0ff */
[C---:B----4-:R-:W-:Y:S01]  /*6f00*/  FMUL R4, R38.reuse, R4 ;  /* 0x0000000426047220 */ /* 0x050fe20000400000 */
[C---:B------:R-:W-:Y:S01]  /*6f10*/  FMUL R5, R38.reuse, R5 ;  /* 0x0000000526057220 */ /* 0x040fe20000400000 */
[C---:B------:R-:W-:Y:S01]  /*6f20*/  FMUL R8, R38.reuse, R8 ;  /* 0x0000000826087220 */ /* 0x040fe20000400000 */
[C---:B------:R-:W-:Y:S01]  /*6f30*/  FMUL R9, R38.reuse, R9 ;  /* 0x0000000926097220 */ /* 0x040fe20000400000 */
[C---:B------:R-:W-:Y:S01]  /*6f40*/  FFMA R4, R39.reuse, R0, R4 ;  /* 0x0000000027047223 */ /* 0x040fe20000000004 */
[C---:B------:R-:W-:Y:S01]  /*6f50*/  FFMA R5, R39.reuse, R2, R5 ;  /* 0x0000000227057223 */ /* 0x040fe20000000005 */
[C---:B------:R-:W-:Y:S01]  /*6f60*/  FMUL R12, R38.reuse, R12 ;  /* 0x0000000c260c7220 */ /* 0x040fe20000400000 */
        /* <DEDUP_REMOVED lines=10> */
[----:B------:R-:W-:Y:S02]  /*7010*/  HADD2.F32 R44, -RZ, R44.H1_H1 ;  /* 0x3000002cff2c7230 */ /* 0x000fe40000004100 */
[C---:B------:R-:W-:Y:S01]  /*7020*/  FMUL R10, R38.reuse, R10 ;  /* 0x0000000a260a7220 */ /* 0x040fe20000400000 */
[C---:B------:R-:W-:Y:S01]  /*7030*/  FFMA R6, R39.reuse, R3, R6 ;  /* 0x0000000327067223 */ /* 0x040fe20000000006 */
[C---:B------:R-:W-:Y:S01]  /*7040*/  FFMA R7, R39.reuse, R40, R7 ;  /* 0x0000002827077223 */ /* 0x040fe20000000007 */
[C---:B------:R-:W-:Y:S01]  /*7050*/  FFMA R8, R39.reuse, R41, R8 ;  /* 0x0000002927087223 */ /* 0x040fe20000000008 */
[C---:B------:R-:W-:Y:S01]  /*7060*/  FFMA R9, R39.reuse, R42, R9 ;  /* 0x0000002a27097223 */ /* 0x040fe20000000009 */
[----:B------:R-:W-:Y:S01]  /*7070*/  FFMA R10, R39, R43, R10 ;  /* 0x0000002b270a7223 */ /* 0x000fe2000000000a */
[--C-:B------:R-:W-:Y:S01]  /*7080*/  HADD2.F32 R40, -RZ, R65.reuse.H0_H0 ;  /* 0x20000041ff287230 */ /* 0x100fe20000004100 */
[----:B------:R-:W-:Y:S01]  /*7090*/  F2FP.SATFINITE.E5M2.F32.PACK_AB_MERGE_C R86, R7, R6, RZ ;  /* 0x000000060756723e */ /* 0x000fe200048060ff */
[C---:B------:R-:W-:Y:S01]  /*70a0*/  FMUL R7, R38.reuse, R24 ;  /* 0x0000001826077220 */ /* 0x040fe20000400000 */
[C---:B------:R-:W-:Y:S01]  /*70b0*/  FMUL R24, R38.reuse, R29 ;  /* 0x0000001d26187220 */ /* 0x040fe20000400000 */
[C---:B------:R-:W-:Y:S01]  /*70c0*/  FMUL R29, R38.reuse, R34 ;  /* 0x00000022261d7220 */ /* 0x040fe20000400000 */
[----:B------:R-:W-:Y:S02]  /*70d0*/  HADD2.F32 R65, -RZ, R65.H1_H1 ;  /* 0x30000041ff417230 */ /* 0x000fe40000004100 */
[C---:B------:R-:W-:Y:S01]  /*70e0*/  FMUL R11, R38.reuse, R11 ;  /* 0x0000000b260b7220 */ /* 0x040fe20000400000 */
[--C-:B------:R-:W-:Y:S02]  /*70f0*/  HADD2.F32 R47, -RZ, R48.reuse.H0_H0 ;  /* 0x20000030ff2f7230 */ /* 0x100fe40000004100 */
[C---:B------:R-:W-:Y:S01]  /*7100*/  FMUL R14, R38.reuse, R14 ;  /* 0x0000000e260e7220 */ /* 0x040fe20000400000 */
[----:B------:R-:W-:Y:S02]  /*7110*/  HADD2.F32 R48, -RZ, R48.H1_H1 ;  /* 0x30000030ff307230 */ /* 0x000fe40000004100 */
[C---:B------:R-:W-:Y:S01]  /*7120*/  FFMA R11, R39.reuse, R44, R11 ;  /* 0x0000002c270b7223 */ /* 0x040fe2000000000b */
[C---:B------:R-:W-:Y:S01]  /*7130*/  FFMA R12, R39.reuse, R45, R12 ;  /* 0x0000002d270c7223 */ /* 0x040fe2000000000c */
[C---:B------:R-:W-:Y:S01]  /*7140*/  FFMA R13, R39.reuse, R46, R13 ;  /* 0x0000002e270d7223 */ /* 0x040fe2000000000d */
[----:B------:R-:W-:Y:S01]  /*7150*/  FFMA R14, R39, R47, R14 ;  /* 0x0000002f270e7223 */ /* 0x000fe2000000000e */
[C---:B------:R-:W-:Y:S01]  /*7160*/  FMUL R15, R38.reuse, R15 ;  /* 0x0000000f260f7220 */ /* 0x040fe20000400000 */
[--C-:B------:R-:W-:Y:S01]  /*7170*/  HADD2.F32 R51, -RZ, R52.reuse.H0_H0 ;  /* 0x20000034ff337230 */ /* 0x100fe20000004100 */
[----:B------:R-:W-:Y:S01]  /*7180*/  F2FP.SATFINITE.E5M2.F32.PACK_AB_MERGE_C R10, R11, R10, RZ ;  /* 0x0000000a0b0a723e */ /* 0x000fe200048060ff */
[----:B------:R-:W-:Y:S02]  /*7190*/  HADD2.F32 R52, -RZ, R52.H1_H1 ;  /* 0x30000034ff347230 */ /* 0x000fe40000004100 */
[C---:B------:R-:W-:Y:S01]  /*71a0*/  FFMA R15, R39.reuse, R48, R15 ;  /* 0x00000030270f7223 */ /* 0x040fe2000000000f */
[C---:B------:R-:W-:Y:S01]  /*71b0*/  FFMA R16, R39.reuse, R49, R16 ;  /* 0x0000003127107223 */ /* 0x040fe20000000010 */
[C---:B------:R-:W-:Y:S01]  /*71c0*/  FFMA R17, R39.reuse, R50, R17 ;  /* 0x0000003227117223 */ /* 0x040fe20000000011 */
[C---:B------:R-:W-:Y:S01]  /*71d0*/  FMUL R18, R38.reuse, R18 ;  /* 0x0000001226127220 */ /* 0x040fe20000400000 */
[C---:B------:R-:W-:Y:S01]  /*71e0*/  FMUL R19, R38.reuse, R19 ;  /* 0x0000001326137220 */ /* 0x040fe20000400000 */
[--C-:B------:R-:W-:Y:S02]  /*71f0*/  HADD2.F32 R55, -RZ, R56.reuse.H0_H0 ;  /* 0x20000038ff377230 */ /* 0x100fe40000004100 */
[C---:B------:R-:W-:Y:S01]  /*7200*/  FMUL R3, R38.reuse, R22 ;  /* 0x0000001626037220 */ /* 0x040fe20000400000 */
[C---:B------:R-:W-:Y:S01]  /*7210*/  FFMA R18, R39.reuse, R51, R18 ;  /* 0x0000003327127223 */ /* 0x040fe20000000012 */
[----:B------:R-:W-:Y:S02]  /*7220*/  HADD2.F32 R56, -RZ, R56.H1_H1 ;  /* 0x30000038ff387230 */ /* 0x000fe40000004100 */
[C---:B------:R-:W-:Y:S01]  /*7230*/  FFMA R19, R39.reuse, R52, R19 ;  /* 0x0000003427137223 */ /* 0x040fe20000000013 */
[C---:B------:R-:W-:Y:S01]  /*7240*/  FMUL R6, R38.reuse, R23 ;  /* 0x0000001726067220 */ /* 0x040fe20000400000 */
[C---:B------:R-:W-:Y:S01]  /*7250*/  FFMA R0, R39.reuse, R53, R0 ;  /* 0x0000003527007223 */ /* 0x040fe20000000000 */
[C---:B------:R-:W-:Y:S01]  /*7260*/  FFMA R2, R39.reuse, R54, R2 ;  /* 0x0000003627027223 */ /* 0x040fe20000000002 */
[--C-:B------:R-:W-:Y:S02]  /*7270*/  HADD2.F32 R59, -RZ, R60.reuse.H0_H0 ;  /* 0x2000003cff3b7230 */ /* 0x100fe40000004100 */
[C---:B------:R-:W-:Y:S01]  /*7280*/  FFMA R3, R39.reuse, R55, R3 ;  /* 0x0000003727037223 */ /* 0x040fe20000000003 */
[----:B------:R-:W-:Y:S02]  /*7290*/  HADD2.F32 R60, -RZ, R60.H1_H1 ;  /* 0x3000003cff3c7230 */ /* 0x000fe40000004100 */
[C---:B------:R-:W-:Y:S01]  /*72a0*/  FMUL R21, R38.reuse, R26 ;  /* 0x0000001a26157220 */ /* 0x040fe20000400000 */
[C---:B------:R-:W-:Y:S01]  /*72b0*/  FMUL R22, R38.reuse, R27 ;  /* 0x0000001b26167220 */ /* 0x040fe20000400000 */
[C---:B------:R-:W-:Y:S01]  /*72c0*/  FFMA R6, R39.reuse, R56, R6 ;  /* 0x0000003827067223 */ /* 0x040fe20000000006 */
[C---:B------:R-:W-:Y:S01]  /*72d0*/  FFMA R7, R39.reuse, R57, R7 ;  /* 0x0000003927077223 */ /* 0x040fe20000000007 */
[C---:B------:R-:W-:Y:S01]  /*72e0*/  FMUL R23, R38.reuse, R28 ;  /* 0x0000001c26177220 */ /* 0x040fe20000400000 */
[C---:B------:R-:W-:Y:S01]  /*72f0*/  FFMA R20, R39.reuse, R58, R20 ;  /* 0x0000003a27147223 */ /* 0x040fe20000000014 */
[--C-:B------:R-:W-:Y:S02]  /*7300*/  HADD2.F32 R63, -RZ, R64.reuse.H0_H0 ;  /* 0x20000040ff3f7230 */ /* 0x100fe40000004100 */
[C---:B------:R-:W-:Y:S01]  /*7310*/  FFMA R21, R39.reuse, R59, R21 ;  /* 0x0000003b27157223 */ /* 0x040fe20000000015 */
[----:B------:R-:W-:Y:S02]  /*7320*/  HADD2.F32 R64, -RZ, R64.H1_H1 ;  /* 0x30000040ff407230 */ /* 0x000fe40000004100 */
[C---:B------:R-:W-:Y:S01]  /*7330*/  FFMA R22, R39.reuse, R60, R22 ;  /* 0x0000003c27167223 */ /* 0x040fe20000000016 */
[C---:B------:R-:W-:Y:S01]  /*7340*/  FMUL R26, R38.reuse, R31 ;  /* 0x0000001f261a7220 */ /* 0x040fe20000400000 */
[C---:B------:R-:W-:Y:S01]  /*7350*/  FMUL R27, R38.reuse, R32 ;  /* 0x00000020261b7220 */ /* 0x040fe20000400000 */
[C---:B------:R-:W-:Y:S01]  /*7360*/  FFMA R23, R39.reuse, R61, R23 ;  /* 0x0000003d27177223 */ /* 0x040fe20000000017 */
[----:B------:R-:W-:Y:S01]  /*7370*/  FMUL R28, R38, R33 ;  /* 0x00000021261c7220 */ /* 0x000fe20000400000 */
[C---:B------:R-:W-:Y:S01]  /*7380*/  FFMA R24, R39.reuse, R62, R24 ;  /* 0x0000003e27187223 */ /* 0x040fe20000000018 */
[--C-:B------:R-:W-:Y:S02]  /*7390*/  HADD2.F32 R66, -RZ, R67.reuse.H0_H0 ;  /* 0x20000043ff427230 */ /* 0x100fe40000004100 */
[C---:B------:R-:W-:Y:S01]  /*73a0*/  FFMA R25, R39.reuse, R63, R25 ;  /* 0x0000003f27197223 */ /* 0x040fe20000000019 */
[----:B------:R-:W-:Y:S02]  /*73b0*/  HADD2.F32 R67, -RZ, R67.H1_H1 ;  /* 0x30000043ff437230 */ /* 0x000fe40000004100 */
[----:B------:R-:W-:Y:S01]  /*73c0*/  FFMA R26, R39, R64, R26 ;  /* 0x00000040271a7223 */ /* 0x000fe2000000001a */
[----:B------:R-:W-:Y:S01]  /*73d0*/  F2FP.SATFINITE.E5M2.F32.PACK_AB_MERGE_C R14, R15, R14, RZ ;  /* 0x0000000e0f0e723e */ /* 0x000fe200048060ff */
[----:B------:R-:W-:Y:S01]  /*73e0*/  FFMA R27, R39, R40, R27 ;  /* 0x00000028271b7223 */ /* 0x000fe2000000001b */
[----:B------:R-:W-:Y:S01]  /*73f0*/  F2FP.SATFINITE.E5M2.F32.PACK_AB_MERGE_C R18, R19, R18, RZ ;  /* 0x000000121312723e */ /* 0x000fe200048060ff */
[C---:B------:R-:W-:Y:S01]  /*7400*/  FFMA R28, R39.reuse, R65, R28 ;  /* 0x00000041271c7223 */ /* 0x040fe2000000001c */
[C---:B------:R-:W-:Y:S01]  /*7410*/  FFMA R29, R39.reuse, R66, R29 ;  /* 0x00000042271d7223 */ /* 0x040fe2000000001d */
[----:B------:R-:W-:Y:S01]  /*7420*/  FFMA R30, R39, R67, R30 ;  /* 0x00000043271e7223 */ /* 0x000fe2000000001e */
[----:B------:R-:W-:Y:S02]  /*7430*/  F2FP.SATFINITE.E5M2.F32.PACK_AB_MERGE_C R32, R5, R4, R86 ;  /* 0x000000040520723e */ /* 0x000fe40004806056 */
[----:B------:R-:W-:Y:S02]  /*7440*/  F2FP.SATFINITE.E5M2.F32.PACK_AB_MERGE_C R33, R9, R8, R10 ;  /* 0x000000080921723e */ /* 0x000fe4000480600a */
[----:B------:R-:W-:Y:S02]  /*7450*/  F2FP.SATFINITE.E5M2.F32.PACK_AB_MERGE_C R34, R13, R12, R14 ;  /* 0x0000000c0d22723e */ /* 0x000fe4000480600e */
[----:B------:R-:W-:Y:S02]  /*7460*/  F2FP.SATFINITE.E5M2.F32.PACK_AB_MERGE_C R35, R17, R16, R18 ;  /* 0x000000101123723e */ /* 0x000fe40004806012 */
[----:B------:R-:W-:Y:S02]  /*7470*/  F2FP.SATFINITE.E5M2.F32.PACK_AB_MERGE_C R3, R6, R3, RZ ;  /* 0x000000030603723e */ /* 0x000fe400048060ff */
[----:B------:R-:W-:Y:S01]  /*7480*/  F2FP.SATFINITE.E5M2.F32.PACK_AB_MERGE_C R5, R22, R21, RZ ;  /* 0x000000151605723e */ /* 0x000fe200048060ff */
[----:B------:R1:W-:Y:S01]  /*7490*/  STS.128 [R78+UR44+0x1400], R32 ;  /* 0x001400204e007988 */ /* 0x0003e20008000c2c */
[----:B------:R-:W-:Y:S02]  /*74a0*/  F2FP.SATFINITE.E5M2.F32.PACK_AB_MERGE_C R6, R26, R25, RZ ;  /* 0x000000191a06723e */ /* 0x000fe400048060ff */
[----:B------:R-:W-:Y:S02]  /*74b0*/  F2FP.SATFINITE.E5M2.F32.PACK_AB_MERGE_C R29, R30, R29, RZ ;  /* 0x0000001d1e1d723e */ /* 0x000fe400048060ff */
[----:B------:R-:W-:Y:S02]  /*74c0*/  F2FP.SATFINITE.E5M2.F32.PACK_AB_MERGE_C R5, R20, R7, R5 ;  /* 0x000000071405723e */ /* 0x000fe40004806005 */
[----:B------:R-:W-:Y:S02]  /*74d0*/  F2FP.SATFINITE.E5M2.F32.PACK_AB_MERGE_C R4, R2, R0, R3 ;  /* 0x000000000204723e */ /* 0x000fe40004806003 */
[----:B------:R-:W-:Y:S02]  /*74e0*/  F2FP.SATFINITE.E5M2.F32.PACK_AB_MERGE_C R6, R24, R23, R6 ;  /* 0x000000171806723e */ /* 0x000fe40004806006 */
[----:B------:R-:W-:Y:S05]  /*74f0*/  F2FP.SATFINITE.E5M2.F32.PACK_AB_MERGE_C R7, R28, R27, R29 ;  /* 0x0000001b1c07723e */ /* 0x000fea000480601d */
[----:B------:R1:W-:Y:S01]  /*7500*/  STS.128 [R77+0x1010], R4 ;  /* 0x001010044d007388 */ /* 0x0003e20000000c00 */
[----:B------:R-:W-:Y:S01]  /*7510*/  @!PT LDS RZ, [RZ] ;  /* 0x00000000fffff984 */ /* 0x000fe20000000800 */
[----:B------:R-:W-:Y:S01]  /*7520*/  @!PT LDS RZ, [RZ] ;  /* 0x00000000fffff984 */ /* 0x000fe20000000800 */
[----:B------:R-:W-:Y:S01]  /*7530*/  @!PT LDS RZ, [RZ] ;  /* 0x00000000fffff984 */ /* 0x000fe20000000800 */
[----:B------:R-:W-:Y:S01]  /*7540*/  @!PT LDS RZ, [RZ] ;  /* 0x00000000fffff984 */ /* 0x000fe20000000800 */
[----:B------:R3:W-:Y:S07]  /*7550*/  MEMBAR.ALL.CTA ;  /* 0x0000000000007992 */ /* 0x0007ee0000008000 */
[----:B---3--:R-:W3:Y:S02]  /*7560*/  FENCE.VIEW.ASYNC.S ;  /* 0x00000000000073c6 */ /* 0x008ee40000000000 */
[----:B---3--:R-:W-:Y:S06]  /*7570*/  BAR.SYNC.DEFER_BLOCKING 0x1, 0x80 ;  /* 0x0042000000007b1d */ /* 0x008fec0000010000 */
[----:B------:R-:W-:Y:S05]  /*7580*/  @P0 BRA `(.L_x_124) ;  /* 0x0000000000300947 */ /* 0x000fea0003800000 */
[----:B------:R-:W-:Y:S02]  /*7590*/  UIADD3 UR4, UPT, UPT, UR44, 0x1400, URZ ;  /* 0x000014002c047890 */ /* 0x000fe4000fffe0ff */
[----:B------:R-:W-:Y:S02]  /*75a0*/  USHF.L.U32 UR9, UR45, 0x6, URZ ;  /* 0x000000062d097899 */ /* 0x000fe400080006ff */
[----:B------:R-:W-:Y:S02]  /*75b0*/  USHF.L.U32 UR10, UR46, 0x6, URZ ;  /* 0x000000062e0a7899 */ /* 0x000fe400080006ff */
[----:B------:R-:W-:Y:S01]  /*75c0*/  MOV R85, UR4 ;  /* 0x0000000400557c02 */ /* 0x000fe20008000f00 */
[----:B------:R-:W-:Y:S01]  /*75d0*/  UIADD3 UR4, UP0, UPT, UR62, 0x680, URZ ;  /* 0x000006803e047890 */ /* 0x000fe2000ff1e0ff */
[----:B------:R-:W-:Y:S02]  /*75e0*/  UMOV UR11, UR36 ;  /* 0x00000024000b7c82 */ /* 0x000fe40008000000 */
[----:B------:R-:W-:Y:S01]  /*75f0*/  R2UR UR8, R85 ;  /* 0x00000000550872ca */ /* 0x000fe200000e0000 */
[----:B------:R-:W-:Y:S11]  /*7600*/  UIADD3.X UR5, UPT, UPT, URZ, UR63, URZ, UP0, !UPT ;  /* 0x0000003fff057290 */ /* 0x000ff600087fe4ff */
[----:B------:R-:W-:Y:S01]  /*7610*/  @!UPT UIADD3 URZ, UPT, UPT, URZ, URZ, URZ ;  /* 0x000000fffffff290 */ /* 0x000fe2000fffe0ff */
[----:B------:R3:W-:Y:S01]  /*7620*/  UTMASTG.3D [UR8], [UR4] ;  /* 0x00000008040073b5 */ /* 0x0007e20008010000 */
[----:B------:R0:W-:Y:S01]  /*7630*/  UTMACMDFLUSH ;  /* 0x00000000000079b7 */ /* 0x0001e20000000000 */
[----:B---3--:R-:W-:Y:S04]  /*7640*/  DEPBAR.LE SB0, 0x0 ;  /* 0x000080000000791a */ /* 0x008fe80000000000 */
.L_x_124:
[----:B------:R-:W-:Y:S05]  /*7650*/  BSYNC.RECONVERGENT B0 ;  /* 0x0000000000007941 */ /* 0x000fea0003800200 */
.L_x_123:
[----:B------:R-:W-:Y:S01]  /*7660*/  BAR.SYNC.DEFER_BLOCKING 0x1, 0x80 ;  /* 0x0042000000007b1d */ /* 0x000fe20000010000 */
[----:B------:R-:W-:Y:S01]  /*7670*/  ISETP.NE.AND P0, PT, R81, 0x2, PT ;  /* 0x000000025100780c */ /* 0x000fe20003f05270 */
[----:B------:R-:W-:Y:S01]  /*7680*/  UISETP.NE.AND UP0, UPT, UR47, URZ, UPT ;  /* 0x000000ff2f00728c */ /* 0x000fe2000bf05270 */
[----:B------:R-:W-:Y:S01]  /*7690*/  ISETP.NE.AND P1, PT, R36, 0x4, PT ;  /* 0x000000042400780c */ /* 0x000fe20003f25270 */
[----:B------:R-:W-:Y:S01]  /*76a0*/  UIADD3 UR45, UPT, UPT, UR37, UR57, URZ ;  /* 0x00000039252d7290 */ /* 0x000fe2000fffe0ff */
[----:B------:R-:W-:Y:S01]  /*76b0*/  SEL R2, RZ, 0x1, P0 ;  /* 0x00000001ff027807 */ /* 0x000fe20000000000 */
[----:B------:R-:W-:Y:S01]  /*76c0*/  UIADD3 UR46, UPT, UPT, UR38, UR60, URZ ;  /* 0x0000003c262e7290 */ /* 0x000fe2000fffe0ff */
[----:B------:R-:W-:Y:S02]  /*76d0*/  SEL R0, RZ, 0x1, P1 ;  /* 0x00000001ff007807 */ /* 0x000fe40000800000 */
[----:B------:R-:W-:Y:S02]  /*76e0*/  LOP3.LUT R83, R83, R2, RZ, 0x3c, !PT ;  /* 0x0000000253537212 */ /* 0x000fe400078e3cff */
[----:B------:R-:W-:Y:S02]  /*76f0*/  LOP3.LUT R84, R84, R0, RZ, 0x3c, !PT ;  /* 0x0000000054547212 */ /* 0x000fe400078e3cff */
[----:B------:R-:W-:Y:S02]  /*7700*/  SEL R81, R81, RZ, P0 ;  /* 0x000000ff51517207 */ /* 0x000fe40000000000 */
[----:B------:R-:W-:Y:S01]  /*7710*/  SEL R36, R36, RZ, P1 ;  /* 0x000000ff24247207 */ /* 0x000fe20000800000 */
[----:B------:R-:W-:Y:S01]  /*7720*/  UMOV UR36, UR51 ;  /* 0x0000003300247c82 */ /* 0x000fe20008000000 */
[----:B------:R-:W-:Y:S05]  /*7730*/  BRA.U UP0, `(.L_x_125) ;  /* 0xffffffe5002c7547 */ /* 0x000fea000b83ffff */
[----:B------:R-:W-:Y:S05]  /*7740*/  EXIT ;  /* 0x000000000000794d */ /* 0x000fea0003800000 */
.L_x_25:
[----:B---3--:R3:W4:Y:S02]  /*7750*/  SYNCS.PHASECHK.TRANS64.TRYWAIT P0, [R0+URZ+0x240], R2 ;  /* 0x00024002000075a7 */ /* 0x00872400080011ff */
[----:B----4-:R-:W-:Y:S05]  /*7760*/  @!P0 NANOSLEEP.SYNCS 0x989680 ;  /* 0x009896800000895d */ /* 0x010fea0003900000 */
[----:B------:R-:W4:Y:S02]  /*7770*/  @!P0 SYNCS.PHASECHK.TRANS64 P0, [R0+URZ+0x240], R2 ;  /* 0x00024002000085a7 */ /* 0x000f2400080010ff */
[----:B----4-:R-:W-:Y:S05]  /*7780*/  @!P0 BRA `(.L_x_25) ;  /* 0xfffffffc00f08947 */ /* 0x010fea000383ffff */
[----:B------:R-:W-:Y:S05]  /*7790*/  BRA `(.L_x_126) ;  /* 0xffffffa000d47947 */ /* 0x000fea000383ffff */
.L_x_28:
[----:B--2---:R-:W-:-:S07]  /*77a0*/  MOV R0, UR33 ;  /* 0x0000002100007c02 */ /* 0x004fce0008000f00 */
.L_x_127:
[----:B--2---:R2:W3:Y:S02]  /*77b0*/  SYNCS.PHASECHK.TRANS64.TRYWAIT P0, [R0+URZ+0xd8], R3 ;  /* 0x0000d803000075a7 */ /* 0x0044e400080011ff */
[----:B---3--:R-:W-:Y:S05]  /*77c0*/  @!P0 NANOSLEEP.SYNCS 0x989680 ;  /* 0x009896800000895d */ /* 0x008fea0003900000 */
[----:B------:R-:W3:Y:S02]  /*77d0*/  @!P0 SYNCS.PHASECHK.TRANS64 P0, [R0+URZ+0xd8], R3 ;  /* 0x0000d803000085a7 */ /* 0x000ee400080010ff */
[----:B---3--:R-:W-:Y:S05]  /*77e0*/  @!P0 BRA `(.L_x_127) ;  /* 0xfffffffc00f08947 */ /* 0x008fea000383ffff */
[----:B------:R-:W-:Y:S05]  /*77f0*/  BRA `(.L_x_27) ;  /* 0xffffffa4001c7947 */ /* 0x000fea000383ffff */
.L_x_35:
[----:B-1----:R-:W-:-:S07]  /*7800*/  MOV R0, UR17 ;  /* 0x0000001100007c02 */ /* 0x002fce0008000f00 */
.L_x_128:
[----:B-1----:R1:W2:Y:S02]  /*7810*/  SYNCS.PHASECHK.TRANS64.TRYWAIT P0, [R0+URZ+0xd8], R3 ;  /* 0x0000d803000075a7 */ /* 0x0022a400080011ff */
[----:B--2---:R-:W-:Y:S05]  /*7820*/  @!P0 NANOSLEEP.SYNCS 0x989680 ;  /* 0x009896800000895d */ /* 0x004fea0003900000 */
[----:B------:R-:W2:Y:S02]  /*7830*/  @!P0 SYNCS.PHASECHK.TRANS64 P0, [R0+URZ+0xd8], R3 ;  /* 0x0000d803000085a7 */ /* 0x000ea400080010ff */
[----:B--2---:R-:W-:Y:S05]  /*7840*/  @!P0 BRA `(.L_x_128) ;  /* 0xfffffffc00f08947 */ /* 0x004fea000383ffff */
[----:B------:R-:W-:Y:S05]  /*7850*/  BRA `(.L_x_34) ;  /* 0xffffffa400d87947 */ /* 0x000fea000383ffff */
.L_x_40:
[----:B-1----:R1:W2:Y:S02]  /*7860*/  SYNCS.PHASECHK.TRANS64.TRYWAIT P0, [R3+URZ+0x1d0], R0 ;  /* 0x0001d000030075a7 */ /* 0x0022a400080011ff */
[----:B--2---:R-:W-:Y:S05]  /*7870*/  @!P0 NANOSLEEP.SYNCS 0x989680 ;  /* 0x009896800000895d */ /* 0x004fea0003900000 */
[----:B------:R-:W2:Y:S02]  /*7880*/  @!P0 SYNCS.PHASECHK.TRANS64 P0, [R3+URZ+0x1d0], R0 ;  /* 0x0001d000030085a7 */ /* 0x000ea400080010ff */
[----:B--2---:R-:W-:Y:S05]  /*7890*/  @!P0 BRA `(.L_x_40) ;  /* 0xfffffffc00f08947 */ /* 0x004fea000383ffff */
[----:B------:R-:W-:Y:S05]  /*78a0*/  BRA `(.L_x_129) ;  /* 0xffffffa8007c7947 */ /* 0x000fea000383ffff */
.L_x_44:
[----:B------:R-:W-:-:S07]  /*78b0*/  MOV R0, UR4 ;  /* 0x0000000400007c02 */ /* 0x000fce0008000f00 */
.L_x_130:
[----:B-1----:R1:W2:Y:S02]  /*78c0*/  SYNCS.PHASECHK.TRANS64.TRYWAIT P0, [R0+URZ], R2 ;  /* 0x00000002000075a7 */ /* 0x0022a400080011ff */
[----:B--2---:R-:W-:Y:S05]  /*78d0*/  @!P0 NANOSLEEP.SYNCS 0x989680 ;  /* 0x009896800000895d */ /* 0x004fea0003900000 */
[----:B------:R-:W2:Y:S02]  /*78e0*/  @!P0 SYNCS.PHASECHK.TRANS64 P0, [R0+URZ], R2 ;  /* 0x00000002000085a7 */ /* 0x000ea400080010ff */
[----:B--2---:R-:W-:Y:S05]  /*78f0*/  @!P0 BRA `(.L_x_130) ;  /* 0xfffffffc00f08947 */ /* 0x004fea000383ffff */
[----:B------:R-:W-:Y:S05]  /*7900*/  BRA `(.L_x_131) ;  /* 0xffffffb000207947 */ /* 0x000fea000383ffff */
.L_x_45:
[----:B------:R-:W-:-:S07]  /*7910*/  MOV R0, UR5 ;  /* 0x0000000500007c02 */ /* 0x000fce0008000f00 */
.L_x_132:
[----:B-1----:R1:W2:Y:S02]  /*7920*/  SYNCS.PHASECHK.TRANS64.TRYWAIT P0, [R0+URZ], R3 ;  /* 0x00000003000075a7 */ /* 0x0022a400080011ff */
[----:B--2---:R-:W-:Y:S05]  /*7930*/  @!P0 NANOSLEEP.SYNCS 0x989680 ;  /* 0x009896800000895d */ /* 0x004fea0003900000 */
[----:B------:R-:W2:Y:S02]  /*7940*/  @!P0 SYNCS.PHASECHK.TRANS64 P0, [R0+URZ], R3 ;  /* 0x00000003000085a7 */ /* 0x000ea400080010ff */
[----:B--2---:R-:W-:Y:S05]  /*7950*/  @!P0 BRA `(.L_x_132) ;  /* 0xfffffffc00f08947 */ /* 0x004fea000383ffff */
[----:B------:R-:W-:Y:S05]  /*7960*/  BRA `(.L_x_133) ;  /* 0xffffffb0002c7947 */ /* 0x000fea000383ffff */
.L_x_46:
[----:B------:R-:W-:-:S07]  /*7970*/  MOV R0, UR5 ;  /* 0x0000000500007c02 */ /* 0x000fce0008000f00 */
.L_x_134:
[----:B-1----:R1:W2:Y:S02]  /*7980*/  SYNCS.PHASECHK.TRANS64.TRYWAIT P0, [R0+URZ], R3 ;  /* 0x00000003000075a7 */ /* 0x0022a400080011ff */
[----:B--2---:R-:W-:Y:S05]  /*7990*/  @!P0 NANOSLEEP.SYNCS 0x989680 ;  /* 0x009896800000895d */ /* 0x004fea0003900000 */
[----:B------:R-:W2:Y:S02]  /*79a0*/  @!P0 SYNCS.PHASECHK.TRANS64 P0, [R0+URZ], R3 ;  /* 0x00000003000085a7 */ /* 0x000ea400080010ff */
[----:B--2---:R-:W-:Y:S05]  /*79b0*/  @!P0 BRA `(.L_x_134) ;  /* 0xfffffffc00f08947 */ /* 0x004fea000383ffff */
[----:B------:R-:W-:Y:S05]  /*79c0*/  BRA `(.L_x_135) ;  /* 0xffffffb000387947 */ /* 0x000fea000383ffff */
.L_x_47:
[----:B------:R-:W-:-:S07]  /*79d0*/  MOV R0, UR5 ;  /* 0x0000000500007c02 */ /* 0x000fce0008000f00 */
.L_x_136:
[----:B-1----:R1:W2:Y:S02]  /*79e0*/  SYNCS.PHASECHK.TRANS64.TRYWAIT P0, [R0+URZ], R3 ;  /* 0x00000003000075a7 */ /* 0x0022a400080011ff */
[----:B--2---:R-:W-:Y:S05]  /*79f0*/  @!P0 NANOSLEEP.SYNCS 0x989680 ;  /* 0x009896800000895d */ /* 0x004fea0003900000 */
[----:B------:R-:W2:Y:S02]  /*7a00*/  @!P0 SYNCS.PHASECHK.TRANS64 P0, [R0+URZ], R3 ;  /* 0x00000003000085a7 */ /* 0x000ea400080010ff */
[----:B--2---:R-:W-:Y:S05]  /*7a10*/  @!P0 BRA `(.L_x_136) ;  /* 0xfffffffc00f08947 */ /* 0x004fea000383ffff */
[----:B------:R-:W-:Y:S05]  /*7a20*/  BRA `(.L_x_137) ;  /* 0xffffffb000447947 */ /* 0x000fea000383ffff */
.L_x_48:
[----:B------:R-:W-:-:S07]  /*7a30*/  MOV R0, UR5 ;  /* 0x0000000500007c02 */ /* 0x000fce0008000f00 */
.L_x_138:
[----:B-1----:R1:W2:Y:S02]  /*7a40*/  SYNCS.PHASECHK.TRANS64.TRYWAIT P0, [R0+URZ], R3 ;  /* 0x00000003000075a7 */ /* 0x0022a400080011ff */
[----:B--2---:R-:W-:Y:S05]  /*7a50*/  @!P0 NANOSLEEP.SYNCS 0x989680 ;  /* 0x009896800000895d */ /* 0x004fea0003900000 */
[----:B------:R-:W2:Y:S02]  /*7a60*/  @!P0 SYNCS.PHASECHK.TRANS64 P0, [R0+URZ], R3 ;  /* 0x00000003000085a7 */ /* 0x000ea400080010ff */
[----:B--2---:R-:W-:Y:S05]  /*7a70*/  @!P0 BRA `(.L_x_138) ;  /* 0xfffffffc00f08947 */ /* 0x004fea000383ffff */
[----:B------:R-:W-:Y:S05]  /*7a80*/  BRA `(.L_x_139) ;  /* 0xffffffb000507947 */ /* 0x000fea000383ffff */
.L_x_49:
[----:B------:R-:W-:-:S07]  /*7a90*/  MOV R0, UR5 ;  /* 0x0000000500007c02 */ /* 0x000fce0008000f00 */
.L_x_140:
[----:B-1----:R1:W2:Y:S02]  /*7aa0*/  SYNCS.PHASECHK.TRANS64.TRYWAIT P0, [R0+URZ], R3 ;  /* 0x00000003000075a7 */ /* 0x0022a400080011ff */
[----:B--2---:R-:W-:Y:S05]  /*7ab0*/  @!P0 NANOSLEEP.SYNCS 0x989680 ;  /* 0x009896800000895d */ /* 0x004fea0003900000 */
[----:B------:R-:W2:Y:S02]  /*7ac0*/  @!P0 SYNCS.PHASECHK.TRANS64 P0, [R0+URZ], R3 ;  /* 0x00000003000085a7 */ /* 0x000ea400080010ff */
[----:B--2---:R-:W-:Y:S05]  /*7ad0*/  @!P0 BRA `(.L_x_140) ;  /* 0xfffffffc00f08947 */ /* 0x004fea000383ffff */
[----:B------:R-:W-:Y:S05]  /*7ae0*/  BRA `(.L_x_141) ;  /* 0xffffffb0005c7947 */ /* 0x000fea000383ffff */
.L_x_50:
[----:B------:R-:W-:-:S07]  /*7af0*/  MOV R0, UR5 ;  /* 0x0000000500007c02 */ /* 0x000fce0008000f00 */
.L_x_142:
[----:B-1----:R1:W2:Y:S02]  /*7b00*/  SYNCS.PHASECHK.TRANS64.TRYWAIT P0, [R0+URZ], R3 ;  /* 0x00000003000075a7 */ /* 0x0022a400080011ff */
[----:B--2---:R-:W-:Y:S05]  /*7b10*/  @!P0 NANOSLEEP.SYNCS 0x989680 ;  /* 0x009896800000895d */ /* 0x004fea0003900000 */
[----:B------:R-:W2:Y:S02]  /*7b20*/  @!P0 SYNCS.PHASECHK.TRANS64 P0, [R0+URZ], R3 ;  /* 0x00000003000085a7 */ /* 0x000ea400080010ff */
[----:B--2---:R-:W-:Y:S05]  /*7b30*/  @!P0 BRA `(.L_x_142) ;  /* 0xfffffffc00f08947 */ /* 0x004fea000383ffff */
[----:B------:R-:W-:Y:S05]  /*7b40*/  BRA `(.L_x_143) ;  /* 0xffffffb000687947 */ /* 0x000fea000383ffff */
.L_x_51:
[----:B------:R-:W-:-:S07]  /*7b50*/  MOV R0, UR5 ;  /* 0x0000000500007c02 */ /* 0x000fce0008000f00 */
.L_x_144:
[----:B-1----:R1:W2:Y:S02]  /*7b60*/  SYNCS.PHASECHK.TRANS64.TRYWAIT P0, [R0+URZ], R3 ;  /* 0x00000003000075a7 */ /* 0x0022a400080011ff */
[----:B--2---:R-:W-:Y:S05]  /*7b70*/  @!P0 NANOSLEEP.SYNCS 0x989680 ;  /* 0x009896800000895d */ /* 0x004fea0003900000 */
[----:B------:R-:W2:Y:S02]  /*7b80*/  @!P0 SYNCS.PHASECHK.TRANS64 P0, [R0+URZ], R3 ;  /* 0x00000003000085a7 */ /* 0x000ea400080010ff */
[----:B--2---:R-:W-:Y:S05]  /*7b90*/  @!P0 BRA `(.L_x_144) ;  /* 0xfffffffc00f08947 */ /* 0x004fea000383ffff */
[----:B------:R-:W-:Y:S05]  /*7ba0*/  BRA `(.L_x_145) ;  /* 0xffffffb000747947 */ /* 0x000fea000383ffff */
.L_x_52:
[----:B------:R-:W-:-:S07]  /*7bb0*/  MOV R0, UR5 ;  /* 0x0000000500007c02 */ /* 0x000fce0008000f00 */
.L_x_146:
[----:B-1----:R1:W2:Y:S02]  /*7bc0*/  SYNCS.PHASECHK.TRANS64.TRYWAIT P0, [R0+URZ], R3 ;  /* 0x00000003000075a7 */ /* 0x0022a400080011ff */
[----:B--2---:R-:W-:Y:S05]  /*7bd0*/  @!P0 NANOSLEEP.SYNCS 0x989680 ;  /* 0x009896800000895d */ /* 0x004fea0003900000 */
[----:B------:R-:W2:Y:S02]  /*7be0*/  @!P0 SYNCS.PHASECHK.TRANS64 P0, [R0+URZ], R3 ;  /* 0x00000003000085a7 */ /* 0x000ea400080010ff */
[----:B--2---:R-:W-:Y:S05]  /*7bf0*/  @!P0 BRA `(.L_x_146) ;  /* 0xfffffffc00f08947 */ /* 0x004fea000383ffff */
[----:B------:R-:W-:Y:S05]  /*7c00*/  BRA `(.L_x_147) ;  /* 0xffffffb000807947 */ /* 0x000fea000383ffff */
.L_x_53:
[----:B------:R-:W-:-:S07]  /*7c10*/  MOV R0, UR5 ;  /* 0x0000000500007c02 */ /* 0x000fce0008000f00 */
.L_x_148:
[----:B-1----:R1:W2:Y:S02]  /*7c20*/  SYNCS.PHASECHK.TRANS64.TRYWAIT P0, [R0+URZ], R3 ;  /* 0x00000003000075a7 */ /* 0x0022a400080011ff */
[----:B--2---:R-:W-:Y:S05]  /*7c30*/  @!P0 NANOSLEEP.SYNCS 0x989680 ;  /* 0x009896800000895d */ /* 0x004fea0003900000 */
[----:B------:R-:W2:Y:S02]  /*7c40*/  @!P0 SYNCS.PHASECHK.TRANS64 P0, [R0+URZ], R3 ;  /* 0x00000003000085a7 */ /* 0x000ea400080010ff */
[----:B--2---:R-:W-:Y:S05]  /*7c50*/  @!P0 BRA `(.L_x_148) ;  /* 0xfffffffc00f08947 */ /* 0x004fea000383ffff */
[----:B------:R-:W-:Y:S05]  /*7c60*/  BRA `(.L_x_149) ;  /* 0xffffffb0008c7947 */ /* 0x000fea000383ffff */
.L_x_54:
[----:B------:R-:W-:-:S07]  /*7c70*/  MOV R0, UR5 ;  /* 0x0000000500007c02 */ /* 0x000fce0008000f00 */
.L_x_150:
[----:B-1----:R1:W2:Y:S02]  /*7c80*/  SYNCS.PHASECHK.TRANS64.TRYWAIT P0, [R0+URZ], R3 ;  /* 0x00000003000075a7 */ /* 0x0022a400080011ff */
[----:B--2---:R-:W-:Y:S05]  /*7c90*/  @!P0 NANOSLEEP.SYNCS 0x989680 ;  /* 0x009896800000895d */ /* 0x004fea0003900000 */
[----:B------:R-:W2:Y:S02]  /*7ca0*/  @!P0 SYNCS.PHASECHK.TRANS64 P0, [R0+URZ], R3 ;  /* 0x00000003000085a7 */ /* 0x000ea400080010ff */
[----:B--2---:R-:W-:Y:S05]  /*7cb0*/  @!P0 BRA `(.L_x_150) ;  /* 0xfffffffc00f08947 */ /* 0x004fea000383ffff */
[----:B------:R-:W-:Y:S05]  /*7cc0*/  BRA `(.L_x_151) ;  /* 0xffffffb000987947 */ /* 0x000fea000383ffff */
.L_x_55:
[----:B------:R-:W-:-:S07]  /*7cd0*/  MOV R0, UR5 ;  /* 0x0000000500007c02 */ /* 0x000fce0008000f00 */
.L_x_152:
[----:B-1----:R1:W2:Y:S02]  /*7ce0*/  SYNCS.PHASECHK.TRANS64.TRYWAIT P0, [R0+URZ], R3 ;  /* 0x00000003000075a7 */ /* 0x0022a400080011ff */
[----:B--2---:R-:W-:Y:S05]  /*7cf0*/  @!P0 NANOSLEEP.SYNCS 0x989680 ;  /* 0x009896800000895d */ /* 0x004fea0003900000 */
[----:B------:R-:W2:Y:S02]  /*7d00*/  @!P0 SYNCS.PHASECHK.TRANS64 P0, [R0+URZ], R3 ;  /* 0x00000003000085a7 */ /* 0x000ea400080010ff */
[----:B--2---:R-:W-:Y:S05]  /*7d10*/  @!P0 BRA `(.L_x_152) ;  /* 0xfffffffc00f08947 */ /* 0x004fea000383ffff */
[----:B------:R-:W-:Y:S05]  /*7d20*/  BRA `(.L_x_153) ;  /* 0xffffffb000a47947 */ /* 0x000fea000383ffff */
.L_x_56:
[----:B------:R-:W-:-:S07]  /*7d30*/  MOV R0, UR5 ;  /* 0x0000000500007c02 */ /* 0x000fce0008000f00 */
.L_x_154:
[----:B-1----:R1:W2:Y:S02]  /*7d40*/  SYNCS.PHASECHK.TRANS64.TRYWAIT P0, [R0+URZ], R3 ;  /* 0x00000003000075a7 */ /* 0x0022a400080011ff */
[----:B--2---:R-:W-:Y:S05]  /*7d50*/  @!P0 NANOSLEEP.SYNCS 0x989680 ;  /* 0x009896800000895d */ /* 0x004fea0003900000 */
[----:B------:R-:W2:Y:S02]  /*7d60*/  @!P0 SYNCS.PHASECHK.TRANS64 P0, [R0+URZ], R3 ;  /* 0x00000003000085a7 */ /* 0x000ea400080010ff */
[----:B--2---:R-:W-:Y:S05]  /*7d70*/  @!P0 BRA `(.L_x_154) ;  /* 0xfffffffc00f08947 */ /* 0x004fea000383ffff */
[----:B------:R-:W-:Y:S05]  /*7d80*/  BRA `(.L_x_155) ;  /* 0xffffffb000b07947 */ /* 0x000fea000383ffff */
.L_x_57:
[----:B------:R-:W-:-:S07]  /*7d90*/  MOV R0, UR5 ;  /* 0x0000000500007c02 */ /* 0x000fce0008000f00 */
.L_x_156:
[----:B-1----:R1:W2:Y:S02]  /*7da0*/  SYNCS.PHASECHK.TRANS64.TRYWAIT P0, [R0+URZ], R3 ;  /* 0x00000003000075a7 */ /* 0x0022a400080011ff */
[----:B--2---:R-:W-:Y:S05]  /*7db0*/  @!P0 NANOSLEEP.SYNCS 0x989680 ;  /* 0x009896800000895d */ /* 0x004fea0003900000 */
[----:B------:R-:W2:Y:S02]  /*7dc0*/  @!P0 SYNCS.PHASECHK.TRANS64 P0, [R0+URZ], R3 ;  /* 0x00000003000085a7 */ /* 0x000ea400080010ff */
[----:B--2---:R-:W-:Y:S05]  /*7dd0*/  @!P0 BRA `(.L_x_156) ;  /* 0xfffffffc00f08947 */ /* 0x004fea000383ffff */
[----:B------:R-:W-:Y:S05]  /*7de0*/  BRA `(.L_x_157) ;  /* 0xffffffb000bc7947 */ /* 0x000fea000383ffff */
.L_x_58:
[----:B------:R-:W-:-:S07]  /*7df0*/  MOV R0, UR5 ;  /* 0x0000000500007c02 */ /* 0x000fce0008000f00 */
.L_x_158:
[----:B-1----:R1:W2:Y:S02]  /*7e00*/  SYNCS.PHASECHK.TRANS64.TRYWAIT P0, [R0+URZ], R3 ;  /* 0x00000003000075a7 */ /* 0x0022a400080011ff */
[----:B--2---:R-:W-:Y:S05]  /*7e10*/  @!P0 NANOSLEEP.SYNCS 0x989680 ;  /* 0x009896800000895d */ /* 0x004fea0003900000 */
[----:B------:R-:W2:Y:S02]  /*7e20*/  @!P0 SYNCS.PHASECHK.TRANS64 P0, [R0+URZ], R3 ;  /* 0x00000003000085a7 */ /* 0x000ea400080010ff */
[----:B--2---:R-:W-:Y:S05]  /*7e30*/  @!P0 BRA `(.L_x_158) ;  /* 0xfffffffc00f08947 */ /* 0x004fea000383ffff */
[----:B------:R-:W-:Y:S05]  /*7e40*/  BRA `(.L_x_159) ;  /* 0xffffffb000c87947 */ /* 0x000fea000383ffff */
.L_x_59:
[----:B------:R-:W-:-:S07]  /*7e50*/  MOV R0, UR5 ;  /* 0x0000000500007c02 */ /* 0x000fce0008000f00 */
.L_x_160:
[----:B-1----:R1:W2:Y:S02]  /*7e60*/  SYNCS.PHASECHK.TRANS64.TRYWAIT P0, [R0+URZ], R3 ;  /* 0x00000003000075a7 */ /* 0x0022a400080011ff */
[----:B--2---:R-:W-:Y:S05]  /*7e70*/  @!P0 NANOSLEEP.SYNCS 0x989680 ;  /* 0x009896800000895d */ /* 0x004fea0003900000 */
[----:B------:R-:W2:Y:S02]  /*7e80*/  @!P0 SYNCS.PHASECHK.TRANS64 P0, [R0+URZ], R3 ;  /* 0x00000003000085a7 */ /* 0x000ea400080010ff */
[----:B--2---:R-:W-:Y:S05]  /*7e90*/  @!P0 BRA `(.L_x_160) ;  /* 0xfffffffc00f08947 */ /* 0x004fea000383ffff */
[----:B------:R-:W-:Y:S05]  /*7ea0*/  BRA `(.L_x_161) ;  /* 0xffffffb000d47947 */ /* 0x000fea000383ffff */
.L_x_60:
[----:B------:R-:W-:-:S07]  /*7eb0*/  MOV R0, UR5 ;  /* 0x0000000500007c02 */ /* 0x000fce0008000f00 */
.L_x_162:
[----:B-1----:R1:W2:Y:S02]  /*7ec0*/  SYNCS.PHASECHK.TRANS64.TRYWAIT P0, [R0+URZ], R3 ;  /* 0x00000003000075a7 */ /* 0x0022a400080011ff */
[----:B--2---:R-:W-:Y:S05]  /*7ed0*/  @!P0 NANOSLEEP.SYNCS 0x989680 ;  /* 0x009896800000895d */ /* 0x004fea0003900000 */
[----:B------:R-:W2:Y:S02]  /*7ee0*/  @!P0 SYNCS.PHASECHK.TRANS64 P0, [R0+URZ], R3 ;  /* 0x00000003000085a7 */ /* 0x000ea400080010ff */
[----:B--2---:R-:W-:Y:S05]  /*7ef0*/  @!P0 BRA `(.L_x_162) ;  /* 0xfffffffc00f08947 */ /* 0x004fea000383ffff */
[----:B------:R-:W-:Y:S05]  /*7f00*/  BRA `(.L_x_163) ;  /* 0xffffffb000e07947 */ /* 0x000fea000383ffff */
.L_x_61:
[----:B------:R-:W-:-:S07]  /*7f10*/  MOV R0, UR5 ;  /* 0x0000000500007c02 */ /* 0x000fce0008000f00 */
.L_x_164:
[----:B-1----:R1:W2:Y:S02]  /*7f20*/  SYNCS.PHASECHK.TRANS64.TRYWAIT P0, [R0+URZ], R3 ;  /* 0x00000003000075a7 */ /* 0x0022a400080011ff */
[----:B--2---:R-:W-:Y:S05]  /*7f30*/  @!P0 NANOSLEEP.SYNCS 0x989680 ;  /* 0x009896800000895d */ /* 0x004fea0003900000 */
[----:B------:R-:W2:Y:S02]  /*7f40*/  @!P0 SYNCS.PHASECHK.TRANS64 P0, [R0+URZ], R3 ;  /* 0x00000003000085a7 */ /* 0x000ea400080010ff */
[----:B--2---:R-:W-:Y:S05]  /*7f50*/  @!P0 BRA `(.L_x_164) ;  /* 0xfffffffc00f08947 */ /* 0x004fea000383ffff */
[----:B------:R-:W-:Y:S05]  /*7f60*/  BRA `(.L_x_165) ;  /* 0xffffffb000ec7947 */ /* 0x000fea000383ffff */
.L_x_62:
[----:B------:R-:W-:-:S07]  /*7f70*/  MOV R0, UR5 ;  /* 0x0000000500007c02 */ /* 0x000fce0008000f00 */
.L_x_166:
[----:B-1----:R1:W2:Y:S02]  /*7f80*/  SYNCS.PHASECHK.TRANS64.TRYWAIT P0, [R0+URZ], R3 ;  /* 0x00000003000075a7 */ /* 0x0022a400080011ff */
[----:B--2---:R-:W-:Y:S05]  /*7f90*/  @!P0 NANOSLEEP.SYNCS 0x989680 ;  /* 0x009896800000895d */ /* 0x004fea0003900000 */
[----:B------:R-:W2:Y:S02]  /*7fa0*/  @!P0 SYNCS.PHASECHK.TRANS64 P0, [R0+URZ], R3 ;  /* 0x00000003000085a7 */ /* 0x000ea400080010ff */
[----:B--2---:R-:W-:Y:S05]  /*7fb0*/  @!P0 BRA `(.L_x_166) ;  /* 0xfffffffc00f08947 */ /* 0x004fea000383ffff */
[----:B------:R-:W-:Y:S05]  /*7fc0*/  BRA `(.L_x_167) ;  /* 0xffffffb000f87947 */ /* 0x000fea000383ffff */
.L_x_63:
[----:B------:R-:W-:-:S07]  /*7fd0*/  MOV R0, UR5 ;  /* 0x0000000500007c02 */ /* 0x000fce0008000f00 */
.L_x_168:
[----:B-1----:R1:W2:Y:S02]  /*7fe0*/  SYNCS.PHASECHK.TRANS64.TRYWAIT P0, [R0+URZ], R3 ;  /* 0x00000003000075a7 */ /* 0x0022a400080011ff */
[----:B--2---:R-:W-:Y:S05]  /*7ff0*/  @!P0 NANOSLEEP.SYNCS 0x989680 ;  /* 0x009896800000895d */ /* 0x004fea0003900000 */
[----:B------:R-:W2:Y:S02]  /*8000*/  @!P0 SYNCS.PHASECHK.TRANS64 P0, [R0+URZ], R3 ;  /* 0x00000003000085a7 */ /* 0x000ea400080010ff */
[----:B--2---:R-:W-:Y:S05]  /*8010*/  @!P0 BRA `(.L_x_168) ;  /* 0xfffffffc00f08947 */ /* 0x004fea000383ffff */
[----:B------:R-:W-:Y:S05]  /*8020*/  BRA `(.L_x_169) ;  /* 0xffffffb400047947 */ /* 0x000fea000383ffff */
.L_x_64:
[----:B------:R-:W-:-:S07]  /*8030*/  MOV R0, UR5 ;  /* 0x0000000500007c02 */ /* 0x000fce0008000f00 */
.L_x_170:
[----:B-1----:R1:W2:Y:S02]  /*8040*/  SYNCS.PHASECHK.TRANS64.TRYWAIT P0, [R0+URZ], R3 ;  /* 0x00000003000075a7 */ /* 0x0022a400080011ff */
[----:B--2---:R-:W-:Y:S05]  /*8050*/  @!P0 NANOSLEEP.SYNCS 0x989680 ;  /* 0x009896800000895d */ /* 0x004fea0003900000 */
[----:B------:R-:W2:Y:S02]  /*8060*/  @!P0 SYNCS.PHASECHK.TRANS64 P0, [R0+URZ], R3 ;  /* 0x00000003000085a7 */ /* 0x000ea400080010ff */
[----:B--2---:R-:W-:Y:S05]  /*8070*/  @!P0 BRA `(.L_x_170) ;  /* 0xfffffffc00f08947 */ /* 0x004fea000383ffff */
[----:B------:R-:W-:Y:S05]  /*8080*/  BRA `(.L_x_171) ;  /* 0xffffffb400107947 */ /* 0x000fea000383ffff */
.L_x_65:
[----:B------:R-:W-:-:S07]  /*8090*/  MOV R0, UR5 ;  /* 0x0000000500007c02 */ /* 0x000fce0008000f00 */
.L_x_172:
[----:B-1----:R1:W2:Y:S02]  /*80a0*/  SYNCS.PHASECHK.TRANS64.TRYWAIT P0, [R0+URZ], R3 ;  /* 0x00000003000075a7 */ /* 0x0022a400080011ff */
[----:B--2---:R-:W-:Y:S05]  /*80b0*/  @!P0 NANOSLEEP.SYNCS 0x989680 ;  /* 0x009896800000895d */ /* 0x004fea0003900000 */
[----:B------:R-:W2:Y:S02]  /*80c0*/  @!P0 SYNCS.PHASECHK.TRANS64 P0, [R0+URZ], R3 ;  /* 0x00000003000085a7 */ /* 0x000ea400080010ff */
[----:B--2---:R-:W-:Y:S05]  /*80d0*/  @!P0 BRA `(.L_x_172) ;  /* 0xfffffffc00f08947 */ /* 0x004fea000383ffff */
[----:B------:R-:W-:Y:S05]  /*80e0*/  BRA `(.L_x_173) ;  /* 0xffffffb4001c7947 */ /* 0x000fea000383ffff */
.L_x_66:
[----:B------:R-:W-:-:S07]  /*80f0*/  MOV R0, UR5 ;  /* 0x0000000500007c02 */ /* 0x000fce0008000f00 */
.L_x_174:
[----:B-1----:R1:W2:Y:S02]  /*8100*/  SYNCS.PHASECHK.TRANS64.TRYWAIT P0, [R0+URZ], R3 ;  /* 0x00000003000075a7 */ /* 0x0022a400080011ff */
[----:B--2---:R-:W-:Y:S05]  /*8110*/  @!P0 NANOSLEEP.SYNCS 0x989680 ;  /* 0x009896800000895d */ /* 0x004fea0003900000 */
[----:B------:R-:W2:Y:S02]  /*8120*/  @!P0 SYNCS.PHASECHK.TRANS64 P0, [R0+URZ], R3 ;  /* 0x00000003000085a7 */ /* 0x000ea400080010ff */
[----:B--2---:R-:W-:Y:S05]  /*8130*/  @!P0 BRA `(.L_x_174) ;  /* 0xfffffffc00f08947 */ /* 0x004fea000383ffff */
[----:B------:R-:W-:Y:S05]  /*8140*/  BRA `(.L_x_175) ;  /* 0xffffffb400287947 */ /* 0x000fea000383ffff */
.L_x_67:
[----:B------:R-:W-:-:S07]  /*8150*/  MOV R0, UR5 ;  /* 0x0000000500007c02 */ /* 0x000fce0008000f00 */
.L_x_176:
[----:B-1----:R1:W2:Y:S02]  /*8160*/  SYNCS.PHASECHK.TRANS64.TRYWAIT P0, [R0+URZ], R3 ;  /* 0x00000003000075a7 */ /* 0x0022a400080011ff */
[----:B--2---:R-:W-:Y:S05]  /*8170*/  @!P0 NANOSLEEP.SYNCS 0x989680 ;  /* 0x009896800000895d */ /* 0x004fea0003900000 */
[----:B------:R-:W2:Y:S02]  /*8180*/  @!P0 SYNCS.PHASECHK.TRANS64 P0, [R0+URZ], R3 ;  /* 0x00000003000085a7 */ /* 0x000ea400080010ff */
[----:B--2---:R-:W-:Y:S05]  /*8190*/  @!P0 BRA `(.L_x_176) ;  /* 0xfffffffc00f08947 */ /* 0x004fea000383ffff */
[----:B------:R-:W-:Y:S05]  /*81a0*/  BRA `(.L_x_177) ;  /* 0xffffffb400347947 */ /* 0x000fea000383ffff */
.L_x_68:
[----:B------:R-:W-:-:S07]  /*81b0*/  MOV R0, UR5 ;  /* 0x0000000500007c02 */ /* 0x000fce0008000f00 */
.L_x_178:
[----:B-1----:R1:W2:Y:S02]  /*81c0*/  SYNCS.PHASECHK.TRANS64.TRYWAIT P0, [R0+URZ], R3 ;  /* 0x00000003000075a7 */ /* 0x0022a400080011ff */
[----:B--2---:R-:W-:Y:S05]  /*81d0*/  @!P0 NANOSLEEP.SYNCS 0x989680 ;  /* 0x009896800000895d */ /* 0x004fea0003900000 */
[----:B------:R-:W2:Y:S02]  /*81e0*/  @!P0 SYNCS.PHASECHK.TRANS64 P0, [R0+URZ], R3 ;  /* 0x00000003000085a7 */ /* 0x000ea400080010ff */
[----:B--2---:R-:W-:Y:S05]  /*81f0*/  @!P0 BRA `(.L_x_178) ;  /* 0xfffffffc00f08947 */ /* 0x004fea000383ffff */
[----:B------:R-:W-:Y:S05]  /*8200*/  BRA `(.L_x_179) ;  /* 0xffffffb400407947 */ /* 0x000fea000383ffff */
.L_x_69:
[----:B------:R-:W-:-:S07]  /*8210*/  MOV R0, UR5 ;  /* 0x0000000500007c02 */ /* 0x000fce0008000f00 */
.L_x_180:
[----:B-1----:R1:W2:Y:S02]  /*8220*/  SYNCS.PHASECHK.TRANS64.TRYWAIT P0, [R0+URZ], R3 ;  /* 0x00000003000075a7 */ /* 0x0022a400080011ff */
[----:B--2---:R-:W-:Y:S05]  /*8230*/  @!P0 NANOSLEEP.SYNCS 0x989680 ;  /* 0x009896800000895d */ /* 0x004fea0003900000 */
[----:B------:R-:W2:Y:S02]  /*8240*/  @!P0 SYNCS.PHASECHK.TRANS64 P0, [R0+URZ], R3 ;  /* 0x00000003000085a7 */ /* 0x000ea400080010ff */
[----:B--2---:R-:W-:Y:S05]  /*8250*/  @!P0 BRA `(.L_x_180) ;  /* 0xfffffffc00f08947 */ /* 0x004fea000383ffff */
[----:B------:R-:W-:Y:S05]  /*8260*/  BRA `(.L_x_181) ;  /* 0xffffffb4004c7947 */ /* 0x000fea000383ffff */
.L_x_72:
[----:B--2---:R2:W3:Y:S02]  /*8270*/  SYNCS.PHASECHK.TRANS64.TRYWAIT P0, [R2+URZ+0x230], R4 ;  /* 0x00023004020075a7 */ /* 0x0044e400080011ff */
[----:B---3--:R-:W-:Y:S05]  /*8280*/  @!P0 NANOSLEEP.SYNCS 0x989680 ;  /* 0x009896800000895d */ /* 0x008fea0003900000 */
[----:B------:R-:W3:Y:S02]  /*8290*/  @!P0 SYNCS.PHASECHK.TRANS64 P0, [R2+URZ+0x230], R4 ;  /* 0x00023004020085a7 */ /* 0x000ee400080010ff */
[----:B---3--:R-:W-:Y:S05]  /*82a0*/  @!P0 BRA `(.L_x_72) ;  /* 0xfffffffc00f08947 */ /* 0x008fea000383ffff */
[----:B------:R-:W-:Y:S05]  /*82b0*/  BRA `(.L_x_182) ;  /* 0xffffffb400a87947 */ /* 0x000fea000383ffff */
.L_x_73:
[----:B------:R-:W-:-:S07]  /*82c0*/  MOV R2, UR4 ;  /* 0x0000000400027c02 */ /* 0x000fce0008000f00 */
.L_x_183:
[----:B--2---:R2:W3:Y:S02]  /*82d0*/  SYNCS.PHASECHK.TRANS64.TRYWAIT P0, [R2+URZ+0x1e0], R5 ;  /* 0x0001e005020075a7 */ /* 0x0044e400080011ff */
[----:B---3--:R-:W-:Y:S05]  /*82e0*/  @!P0 NANOSLEEP.SYNCS 0x989680 ;  /* 0x009896800000895d */ /* 0x008fea0003900000 */
[----:B------:R-:W3:Y:S02]  /*82f0*/  @!P0 SYNCS.PHASECHK.TRANS64 P0, [R2+URZ+0x1e0], R5 ;  /* 0x0001e005020085a7 */ /* 0x000ee400080010ff */
[----:B---3--:R-:W-:Y:S05]  /*8300*/  @!P0 BRA `(.L_x_183) ;  /* 0xfffffffc00f08947 */ /* 0x008fea000383ffff */
[----:B------:R-:W-:Y:S05]  /*8310*/  BRA `(.L_x_184) ;  /* 0xffffffb400b87947 */ /* 0x000fea000383ffff */
.L_x_74:
[----:B--2---:R2:W3:Y:S02]  /*8320*/  SYNCS.PHASECHK.TRANS64.TRYWAIT P1, [R2+URZ+0x1d0], R4 ;  /* 0x0001d004020075a7 */ /* 0x0044e400080211ff */
[----:B---3--:R-:W-:Y:S05]  /*8330*/  @!P1 NANOSLEEP.SYNCS 0x989680 ;  /* 0x009896800000995d */ /* 0x008fea0003900000 */
[----:B------:R-:W3:Y:S02]  /*8340*/  @!P1 SYNCS.PHASECHK.TRANS64 P1, [R2+URZ+0x1d0], R4 ;  /* 0x0001d004020095a7 */ /* 0x000ee400080210ff */
[----:B---3--:R-:W-:Y:S05]  /*8350*/  @!P1 BRA `(.L_x_74) ;  /* 0xfffffffc00f09947 */ /* 0x008fea000383ffff */
[----:B------:R-:W-:Y:S05]  /*8360*/  BRA `(.L_x_185) ;  /* 0xffffffb400e87947 */ /* 0x000fea000383ffff */
.L_x_77:
[----:B------:R-:W-:-:S07]  /*8370*/  MOV R0, UR4 ;  /* 0x0000000400007c02 */ /* 0x000fce0008000f00 */
.L_x_186:
[----:B--2---:R2:W3:Y:S02]  /*8380*/  SYNCS.PHASECHK.TRANS64.TRYWAIT P0, [R0+URZ+0x1e0], R2 ;  /* 0x0001e002000075a7 */ /* 0x0044e400080011ff */
[----:B---3--:R-:W-:Y:S05]  /*8390*/  @!P0 NANOSLEEP.SYNCS 0x989680 ;  /* 0x009896800000895d */ /* 0x008fea0003900000 */
[----:B------:R-:W3:Y:S02]  /*83a0*/  @!P0 SYNCS.PHASECHK.TRANS64 P0, [R0+URZ+0x1e0], R2 ;  /* 0x0001e002000085a7 */ /* 0x000ee400080010ff */
[----:B---3--:R-:W-:Y:S05]  /*83b0*/  @!P0 BRA `(.L_x_186) ;  /* 0xfffffffc00f08947 */ /* 0x008fea000383ffff */
[----:B------:R-:W-:Y:S05]  /*83c0*/  BRA `(.L_x_76) ;  /* 0xffffffb8003c7947 */ /* 0x000fea000383ffff */
.L_x_84:
[----:B-1----:R1:W2:Y:S02]  /*83d0*/  SYNCS.PHASECHK.TRANS64.TRYWAIT P1, [R0+URZ+0x1d0], R2 ;  /* 0x0001d002000075a7 */ /* 0x0022a400080211ff */
[----:B--2---:R-:W-:Y:S05]  /*83e0*/  @!P1 NANOSLEEP.SYNCS 0x989680 ;  /* 0x009896800000995d */ /* 0x004fea0003900000 */
[----:B------:R-:W2:Y:S02]  /*83f0*/  @!P1 SYNCS.PHASECHK.TRANS64 P1, [R0+URZ+0x1d0], R2 ;  /* 0x0001d002000095a7 */ /* 0x000ea400080210ff */
[----:B--2---:R-:W-:Y:S05]  /*8400*/  @!P1 BRA `(.L_x_84) ;  /* 0xfffffffc00f09947 */ /* 0x004fea000383ffff */
[----:B------:R-:W-:Y:S05]  /*8410*/  BRA `(.L_x_187) ;  /* 0xffffffbc00a07947 */ /* 0x000fea000383ffff */
.L_x_85:
[----:B------:R-:W-:-:S07]  /*8420*/  MOV R2, UR23 ;  /* 0x0000001700027c02 */ /* 0x000fce0008000f00 */
.L_x_188:
[----:B-1----:R1:W2:Y:S02]  /*8430*/  SYNCS.PHASECHK.TRANS64.TRYWAIT P0, [R2+URZ+0x210], R0 ;  /* 0x00021000020075a7 */ /* 0x0022a400080011ff */
[----:B--2---:R-:W-:Y:S05]  /*8440*/  @!P0 NANOSLEEP.SYNCS 0x989680 ;  /* 0x009896800000895d */ /* 0x004fea0003900000 */
[----:B------:R-:W2:Y:S02]  /*8450*/  @!P0 SYNCS.PHASECHK.TRANS64 P0, [R2+URZ+0x210], R0 ;  /* 0x00021000020085a7 */ /* 0x000ea400080010ff */
[----:B--2---:R-:W-:Y:S05]  /*8460*/  @!P0 BRA `(.L_x_188) ;  /* 0xfffffffc00f08947 */ /* 0x004fea000383ffff */
[----:B------:R-:W-:Y:S05]  /*8470*/  BRA `(.L_x_189) ;  /* 0xffffffbc00f07947 */ /* 0x000fea000383ffff */
.L_x_88:
[----:B------:R-:W-:Y:S07]  /*8480*/  MOV R0, UR5 ;  /* 0x0000000500007c02 */ /* 0x000fee0008000f00 */
.L_x_190:
[----:B-1----:R1:W2:Y:S02]  /*8490*/  SYNCS.PHASECHK.TRANS64.TRYWAIT P0, [R0+URZ], R2 ;  /* 0x00000002000075a7 */ /* 0x0022a400080011ff */
[----:B--2---:R-:W-:Y:S05]  /*84a0*/  @!P0 NANOSLEEP.SYNCS 0x989680 ;  /* 0x009896800000895d */ /* 0x004fea0003900000 */
[----:B------:R-:W2:Y:S02]  /*84b0*/  @!P0 SYNCS.PHASECHK.TRANS64 P0, [R0+URZ], R2 ;  /* 0x00000002000085a7 */ /* 0x000ea400080010ff */
[----:B--2---:R-:W-:Y:S05]  /*84c0*/  @!P0 BRA `(.L_x_190) ;  /* 0xfffffffc00f08947 */ /* 0x004fea000383ffff */
[----:B------:R-:W-:Y:S05]  /*84d0*/  BRA `(.L_x_87) ;  /* 0xffffffc0000c7947 */ /* 0x000fea000383ffff */
.L_x_91:
[----:B------:R-:W-:-:S07]  /*84e0*/  MOV R0, UR4 ;  /* 0x0000000400007c02 */ /* 0x000fce0008000f00 */
.L_x_191:
[----:B--2---:R2:W4:Y:S02]  /*84f0*/  SYNCS.PHASECHK.TRANS64.TRYWAIT P0, [R0+URZ], R2 ;  /* 0x00000002000075a7 */ /* 0x00452400080011ff */
[----:B----4-:R-:W-:Y:S05]  /*8500*/  @!P0 NANOSLEEP.SYNCS 0x989680 ;  /* 0x009896800000895d */ /* 0x010fea0003900000 */
[----:B------:R-:W4:Y:S02]  /*8510*/  @!P0 SYNCS.PHASECHK.TRANS64 P0, [R0+URZ], R2 ;  /* 0x00000002000085a7 */ /* 0x000f2400080010ff */
[----:B----4-:R-:W-:Y:S05]  /*8520*/  @!P0 BRA `(.L_x_191) ;  /* 0xfffffffc00f08947 */ /* 0x010fea000383ffff */
[----:B------:R-:W-:Y:S05]  /*8530*/  BRA `(.L_x_192) ;  /* 0xffffffc000c07947 */ /* 0x000fea000383ffff */
.L_x_92:
[----:B------:R-:W-:-:S07]  /*8540*/  MOV R0, UR5 ;  /* 0x0000000500007c02 */ /* 0x000fce0008000f00 */
.L_x_193:
[----:B-1----:R1:W2:Y:S02]  /*8550*/  SYNCS.PHASECHK.TRANS64.TRYWAIT P0, [R0+URZ], R3 ;  /* 0x00000003000075a7 */ /* 0x0022a400080011ff */
[----:B--2---:R-:W-:Y:S05]  /*8560*/  @!P0 NANOSLEEP.SYNCS 0x989680 ;  /* 0x009896800000895d */ /* 0x004fea0003900000 */
[----:B------:R-:W2:Y:S02]  /*8570*/  @!P0 SYNCS.PHASECHK.TRANS64 P0, [R0+URZ], R3 ;  /* 0x00000003000085a7 */ /* 0x000ea400080010ff */
[----:B--2---:R-:W-:Y:S05]  /*8580*/  @!P0 BRA `(.L_x_193) ;  /* 0xfffffffc00f08947 */ /* 0x004fea000383ffff */
[----:B------:R-:W-:Y:S05]  /*8590*/  BRA `(.L_x_194) ;  /* 0xffffffc000cc7947 */ /* 0x000fea000383ffff */
.L_x_93:
[----:B------:R-:W-:-:S07]  /*85a0*/  MOV R0, UR5 ;  /* 0x0000000500007c02 */ /* 0x000fce0008000f00 */
.L_x_195:
[----:B-1----:R1:W2:Y:S02]  /*85b0*/  SYNCS.PHASECHK.TRANS64.TRYWAIT P0, [R0+URZ], R3 ;  /* 0x00000003000075a7 */ /* 0x0022a400080011ff */
[----:B--2---:R-:W-:Y:S05]  /*85c0*/  @!P0 NANOSLEEP.SYNCS 0x989680 ;  /* 0x009896800000895d */ /* 0x004fea0003900000 */
[----:B------:R-:W2:Y:S02]  /*85d0*/  @!P0 SYNCS.PHASECHK.TRANS64 P0, [R0+URZ], R3 ;  /* 0x00000003000085a7 */ /* 0x000ea400080010ff */
[----:B--2---:R-:W-:Y:S05]  /*85e0*/  @!P0 BRA `(.L_x_195) ;  /* 0xfffffffc00f08947 */ /* 0x004fea000383ffff */
[----:B------:R-:W-:Y:S05]  /*85f0*/  BRA `(.L_x_196) ;  /* 0xffffffc000d87947 */ /* 0x000fea000383ffff */
.L_x_94:
[----:B-1----:R-:W-:-:S07]  /*8600*/  MOV R0, UR4 ;  /* 0x0000000400007c02 */ /* 0x002fce0008000f00 */
.L_x_197:
[----:B-1----:R1:W2:Y:S02]  /*8610*/  SYNCS.PHASECHK.TRANS64.TRYWAIT P0, [R0+URZ], R2 ;  /* 0x00000002000075a7 */ /* 0x0022a400080011ff */
[----:B--2---:R-:W-:Y:S05]  /*8620*/  @!P0 NANOSLEEP.SYNCS 0x989680 ;  /* 0x009896800000895d */ /* 0x004fea0003900000 */
[----:B------:R-:W2:Y:S02]  /*8630*/  @!P0 SYNCS.PHASECHK.TRANS64 P0, [R0+URZ], R2 ;  /* 0x00000002000085a7 */ /* 0x000ea400080010ff */
[----:B--2---:R-:W-:Y:S05]  /*8640*/  @!P0 BRA `(.L_x_197) ;  /* 0xfffffffc00f08947 */ /* 0x004fea000383ffff */
[----:B------:R-:W-:Y:S05]  /*8650*/  BRA `(.L_x_198) ;  /* 0xffffffc000e47947 */ /* 0x000fea000383ffff */
.L_x_99:
[----:B--2---:R2:W3:Y:S02]  /*8660*/  SYNCS.PHASECHK.TRANS64.TRYWAIT P0, [R3+URZ+0x1d0], R0 ;  /* 0x0001d000030075a7 */ /* 0x0044e400080011ff */
[----:B---3--:R-:W-:Y:S05]  /*8670*/  @!P0 NANOSLEEP.SYNCS 0x989680 ;  /* 0x009896800000895d */ /* 0x008fea0003900000 */
[----:B------:R-:W3:Y:S02]  /*8680*/  @!P0 SYNCS.PHASECHK.TRANS64 P0, [R3+URZ+0x1d0], R0 ;  /* 0x0001d000030085a7 */ /* 0x000ee400080010ff */
[----:B---3--:R-:W-:Y:S05]  /*8690*/  @!P0 BRA `(.L_x_99) ;  /* 0xfffffffc00f08947 */ /* 0x008fea000383ffff */
[----:B------:R-:W-:Y:S05]  /*86a0*/  BRA `(.L_x_199) ;  /* 0xffffffc8000c7947 */ /* 0x000fea000383ffff */
.L_x_102:
[----:B--2---:R-:W-:Y:S07]  /*86b0*/  MOV R0, UR17 ;  /* 0x0000001100007c02 */ /* 0x004fee0008000f00 */
.L_x_200:
[----:B--2---:R2:W3:Y:S02]  /*86c0*/  SYNCS.PHASECHK.TRANS64.TRYWAIT P1, [R0+URZ+0x1c8], R3 ;  /* 0x0001c803000075a7 */ /* 0x0044e400080211ff */
[----:B---3--:R-:W-:Y:S05]  /*86d0*/  @!P1 NANOSLEEP.SYNCS 0x989680 ;  /* 0x009896800000995d */ /* 0x008fea0003900000 */
[----:B------:R-:W3:Y:S02]  /*86e0*/  @!P1 SYNCS.PHASECHK.TRANS64 P1, [R0+URZ+0x1c8], R3 ;  /* 0x0001c803000095a7 */ /* 0x000ee400080210ff */
[----:B---3--:R-:W-:Y:S05]  /*86f0*/  @!P1 BRA `(.L_x_200) ;  /* 0xfffffffc00f09947 */ /* 0x008fea000383ffff */
[----:B------:R-:W-:Y:S05]  /*8700*/  BRA `(.L_x_101) ;  /* 0xffffffcc00807947 */ /* 0x000fea000383ffff */
.L_x_105:
[----:B--2---:R-:W-:Y:S07]  /*8710*/  MOV R0, UR17 ;  /* 0x0000001100007c02 */ /* 0x004fee0008000f00 */
.L_x_201:
[----:B--2---:R2:W3:Y:S02]  /*8720*/  SYNCS.PHASECHK.TRANS64.TRYWAIT P0, [R0+URZ+0x1b8], R2 ;  /* 0x0001b802000075a7 */ /* 0x0044e400080011ff */
[----:B---3--:R-:W-:Y:S05]  /*8730*/  @!P0 NANOSLEEP.SYNCS 0x989680 ;  /* 0x009896800000895d */ /* 0x008fea0003900000 */
[----:B------:R-:W3:Y:S02]  /*8740*/  @!P0 SYNCS.PHASECHK.TRANS64 P0, [R0+URZ+0x1b8], R2 ;  /* 0x0001b802000085a7 */ /* 0x000ee400080010ff */
[----:B---3--:R-:W-:Y:S05]  /*8750*/  @!P0 BRA `(.L_x_201) ;  /* 0xfffffffc00f08947 */ /* 0x008fea000383ffff */
[----:B------:R-:W-:Y:S05]  /*8760*/  BRA `(.L_x_202) ;  /* 0xffffffcc00d47947 */ /* 0x000fea000383ffff */
.L_x_108:
[----:B---3--:R3:W1:Y:S02]  /*8770*/  SYNCS.PHASECHK.TRANS64.TRYWAIT P0, [R3+URZ+0x1d0], R0 ;  /* 0x0001d000030075a7 */ /* 0x00866400080011ff */
[----:B-1----:R-:W-:Y:S05]  /*8780*/  @!P0 NANOSLEEP.SYNCS 0x989680 ;  /* 0x009896800000895d */ /* 0x002fea0003900000 */
[----:B------:R-:W1:Y:S02]  /*8790*/  @!P0 SYNCS.PHASECHK.TRANS64 P0, [R3+URZ+0x1d0], R0 ;  /* 0x0001d000030085a7 */ /* 0x000e6400080010ff */
[----:B-1----:R-:W-:Y:S05]  /*87a0*/  @!P0 BRA `(.L_x_108) ;  /* 0xfffffffc00f08947 */ /* 0x002fea000383ffff */
[----:B------:R-:W-:Y:S05]  /*87b0*/  BRA `(.L_x_203) ;  /* 0xffffffd400207947 */ /* 0x000fea000383ffff */
.L_x_119:
[----:B-1----:R-:W-:Y:S04]  /*87c0*/  MOV R0, UR44 ;  /* 0x0000002c00007c02 */ /* 0x002fe80008000f00 */
[----:B------:R1:W2:Y:S03]  /*87d0*/  SYNCS.PHASECHK.TRANS64.TRYWAIT P1, [R0+URZ+0x1b0], R4 ;  /* 0x0001b004000075a7 */ /* 0x0002a600080211ff */
[----:B--2---:R-:W-:Y:S05]  /*87e0*/  @!P1 NANOSLEEP.SYNCS 0x989680 ;  /* 0x009896800000995d */ /* 0x004fea0003900000 */
[----:B------:R-:W2:Y:S02]  /*87f0*/  @!P1 SYNCS.PHASECHK.TRANS64 P1, [R0+URZ+0x1b0], R4 ;  /* 0x0001b004000095a7 */ /* 0x000ea400080210ff */
[----:B--2---:R-:W-:Y:S05]  /*8800*/  @!P1 BRA `(.L_x_119) ;  /* 0xfffffffc00ec9947 */ /* 0x004fea000383ffff */
[----:B------:R-:W-:Y:S05]  /*8810*/  BRA `(.L_x_118) ;  /* 0xffffffe000707947 */ /* 0x000fea000383ffff */
.L_x_121:
[----:B------:R1:W1:Y:S02]  /*8820*/  SYNCS.PHASECHK.TRANS64.TRYWAIT P1, [R22+URZ+0x1f0], R3 ;  /* 0x0001f003160075a7 */ /* 0x00026400080211ff */
[----:B-1----:R-:W-:Y:S05]  /*8830*/  @!P1 NANOSLEEP.SYNCS 0x989680 ;  /* 0x009896800000995d */ /* 0x002fea0003900000 */
[----:B------:R-:W1:Y:S02]  /*8840*/  @!P1 SYNCS.PHASECHK.TRANS64 P1, [R22+URZ+0x1f0], R3 ;  /* 0x0001f003160095a7 */ /* 0x000e6400080210ff */
[----:B-1----:R-:W-:Y:S05]  /*8850*/  @!P1 BRA `(.L_x_121) ;  /* 0xfffffffc00f09947 */ /* 0x002fea000383ffff */
[----:B------:R-:W-:Y:S05]  /*8860*/  BRA `(.L_x_120) ;  /* 0xffffffe000ac7947 */ /* 0x000fea000383ffff */
        .weak           $__internal_0_$__cuda_sm10x_tcgen05_guardrail_trap_col_being_dealloced_not_returned_by_alloc
        .type           $__internal_0_$__cuda_sm10x_tcgen05_guardrail_trap_col_being_dealloced_not_returned_by_alloc,@function
        .size           $__internal_0_$__cuda_sm10x_tcgen05_guardrail_trap_col_being_dealloced_not_returned_by_alloc,($__internal_1_$__cuda_sm10x_tcgen05_guardrail_trap_phase_invalid_during_alloc - $__internal_0_$__cuda_sm10x_tcgen05_guardrail_trap_col_being_dealloced_not_returned_by_alloc)
$__internal_0_$__cuda_sm10x_tcgen05_guardrail_trap_col_being_dealloced_not_returned_by_alloc:
[----:B------:R-:W-:Y:S05]  /*8870*/  BPT.TRAP 0x1 ;  /* 0x000000040000795c */ /* 0x000fea0000300000 */
[----:B------:R-:W-:-:S04]  /*8880*/  HFMA2 R3, -RZ, RZ, 0, 0 ;  /* 0x00000000ff037431 */ /* 0x000fc800000001ff */
[----:B------:R-:W-:Y:S05]  /*8890*/  RET.REL.NODEC R2 `(_ZN7cutlass13device_kernelINS_4gemm6kernel13GemmUniversalIN4cute5tupleIJiiiiEEENS1_10collective13CollectiveMmaINS1_35MainloopSm100TmaUmmaWarpSpecializedILi27ELi2ELi4ENS5_IJNS4_1CILi2EEENSA_ILi1EEESC_EEEEENS5_IJNSA_ILi64EEESF_SF_EEENS_12float_e5m2_tENS5_IJlSC_lEEESH_SI_NS4_8TiledMMAINS4_8MMA_AtomIJNS4_10MMA_TraitsINS4_19SM100_MMA_F8F6F4_SSEJSH_SH_fSF_SF_NS4_17integral_constantINS4_4UMMA5MajorELSP_0EEESQ_NSN_INSO_7ScaleInELSR_0EEESS_EEEEEENS4_6LayoutINS5_IJSC_SC_SC_EEENS5_IJNSA_ILi0EEESX_SX_EEEEENS5_IJNS4_10UnderscoreES10_S10_EEEEENS4_13SM90_TMA_LOADENS4_14ComposedLayoutINS4_7SwizzleILi2ELi4ELi3EEENS4_18smem_ptr_flag_bitsILi8EEENSV_INS5_IJNSA_ILi8EEESF_EEENS5_IJSF_SC_EEEEEEEvNS4_8identityENS4_23SM90_TMA_LOAD_MULTICASTES1D_vS1E_EENS_8epilogue10collective18CollectiveEpilogueINS1H_23Sm100TmaWarpSpecializedILi1ELi1ELi32ELb0ELb0EEEJSG_NS5_IJNSV_ISF_SC_EES1M_EEESH_SI_SH_SI_NS1H_6fusion15FusionCallbacksIS1L_NS1O_17LinearCombinationISH_fSH_fLNS_15FloatRoundStyleE2EEESG_S1N_JEEENS4_5SM1004TMEM4LOAD26SM100_TMEM_LOAD_16dp32b32xES13_S1D_NS4_39AutoVectorizingCopyWithAssumedAlignmentILi128EEENS4_14SM90_TMA_STOREES1D_S1Z_S1Z_EEEvvEEEEvNT_6ParamsE) ;  /* 0xffffff7402d87950 */ /* 0x000fea0003c3ffff */
        .weak           $__internal_1_$__cuda_sm10x_tcgen05_guardrail_trap_phase_invalid_during_alloc
        .type           $__internal_1_$__cuda_sm10x_tcgen05_guardrail_trap_phase_invalid_during_alloc,@function
        .size           $__internal_1_$__cuda_sm10x_tcgen05_guardrail_trap_phase_invalid_during_alloc,($__internal_2_$__cuda_sm10x_tcgen05_guardrail_trap_unallocated_columns_being_dealloced - $__internal_1_$__cuda_sm10x_tcgen05_guardrail_trap_phase_invalid_during_alloc)
$__internal_1_$__cuda_sm10x_tcgen05_guardrail_trap_phase_invalid_during_alloc:
[----:B------:R-:W-:Y:S05]  /*88a0*/  BPT.TRAP 0x1 ;  /* 0x000000040000795c */ /* 0x000fea0000300000 */
[----:B------:R-:W-:-:S04]  /*88b0*/  MOV R5, 0x0 ;  /* 0x0000000000057802 */ /* 0x000fc80000000f00 */
[----:B------:R-:W-:Y:S05]  /*88c0*/  RET.REL.NODEC R4 `(_ZN7cutlass13device_kernelINS_4gemm6kernel13GemmUniversalIN4cute5tupleIJiiiiEEENS1_10collective13CollectiveMmaINS1_35MainloopSm100TmaUmmaWarpSpecializedILi27ELi2ELi4ENS5_IJNS4_1CILi2EEENSA_ILi1EEESC_EEEEENS5_IJNSA_ILi64EEESF_SF_EEENS_12float_e5m2_tENS5_IJlSC_lEEESH_SI_NS4_8TiledMMAINS4_8MMA_AtomIJNS4_10MMA_TraitsINS4_19SM100_MMA_F8F6F4_SSEJSH_SH_fSF_SF_NS4_17integral_constantINS4_4UMMA5MajorELSP_0EEESQ_NSN_INSO_7ScaleInELSR_0EEESS_EEEEEENS4_6LayoutINS5_IJSC_SC_SC_EEENS5_IJNSA_ILi0EEESX_SX_EEEEENS5_IJNS4_10UnderscoreES10_S10_EEEEENS4_13SM90_TMA_LOADENS4_14ComposedLayoutINS4_7SwizzleILi2ELi4ELi3EEENS4_18smem_ptr_flag_bitsILi8EEENSV_INS5_IJNSA_ILi8EEESF_EEENS5_IJSF_SC_EEEEEEEvNS4_8identityENS4_23SM90_TMA_LOAD_MULTICASTES1D_vS1E_EENS_8epilogue10collective18CollectiveEpilogueINS1H_23Sm100TmaWarpSpecializedILi1ELi1ELi32ELb0ELb0EEEJSG_NS5_IJNSV_ISF_SC_EES1M_EEESH_SI_SH_SI_NS1H_6fusion15FusionCallbacksIS1L_NS1O_17LinearCombinationISH_fSH_fLNS_15FloatRoundStyleE2EEESG_S1N_JEEENS4_5SM1004TMEM4LOAD26SM100_TMEM_LOAD_16dp32b32xES13_S1D_NS4_39AutoVectorizingCopyWithAssumedAlignmentILi128EEENS4_14SM90_TMA_STOREES1D_S1Z_S1Z_EEEvvEEEEvNT_6ParamsE) ;  /* 0xffffff7404cc7950 */ /* 0x000fea0003c3ffff */
        .weak           $__internal_2_$__cuda_sm10x_tcgen05_guardrail_trap_unallocated_columns_being_dealloced
        .type           $__internal_2_$__cuda_sm10x_tcgen05_guardrail_trap_unallocated_columns_being_dealloced,@function
        .size           $__internal_2_$__cuda_sm10x_tcgen05_guardrail_trap_unallocated_columns_being_dealloced,(.L_x_205 - $__internal_2_$__cuda_sm10x_tcgen05_guardrail_trap_unallocated_columns_being_dealloced)
$__internal_2_$__cuda_sm10x_tcgen05_guardrail_trap_unallocated_columns_being_dealloced:
[----:B------:R-:W-:Y:S05]  /*88d0*/  BPT.TRAP 0x1 ;  /* 0x000000040000795c */ /* 0x000fea0000300000 */
[----:B------:R-:W-:-:S04]  /*88e0*/  HFMA2 R3, -RZ, RZ, 0, 0 ;  /* 0x00000000ff037431 */ /* 0x000fc800000001ff */
[----:B------:R-:W-:Y:S05]  /*88f0*/  RET.REL.NODEC R2 `(_ZN7cutlass13device_kernelINS_4gemm6kernel13GemmUniversalIN4cute5tupleIJiiiiEEENS1_10collective13CollectiveMmaINS1_35MainloopSm100TmaUmmaWarpSpecializedILi27ELi2ELi4ENS5_IJNS4_1CILi2EEENSA_ILi1EEESC_EEEEENS5_IJNSA_ILi64EEESF_SF_EEENS_12float_e5m2_tENS5_IJlSC_lEEESH_SI_NS4_8TiledMMAINS4_8MMA_AtomIJNS4_10MMA_TraitsINS4_19SM100_MMA_F8F6F4_SSEJSH_SH_fSF_SF_NS4_17integral_constantINS4_4UMMA5MajorELSP_0EEESQ_NSN_INSO_7ScaleInELSR_0EEESS_EEEEEENS4_6LayoutINS5_IJSC_SC_SC_EEENS5_IJNSA_ILi0EEESX_SX_EEEEENS5_IJNS4_10UnderscoreES10_S10_EEEEENS4_13SM90_TMA_LOADENS4_14ComposedLayoutINS4_7SwizzleILi2ELi4ELi3EEENS4_18smem_ptr_flag_bitsILi8EEENSV_INS5_IJNSA_ILi8EEESF_EEENS5_IJSF_SC_EEEEEEEvNS4_8identityENS4_23SM90_TMA_LOAD_MULTICASTES1D_vS1E_EENS_8epilogue10collective18CollectiveEpilogueINS1H_23Sm100TmaWarpSpecializedILi1ELi1ELi32ELb0ELb0EEEJSG_NS5_IJNSV_ISF_SC_EES1M_EEESH_SI_SH_SI_NS1H_6fusion15FusionCallbacksIS1L_NS1O_17LinearCombinationISH_fSH_fLNS_15FloatRoundStyleE2EEESG_S1N_JEEENS4_5SM1004TMEM4LOAD26SM100_TMEM_LOAD_16dp32b32xES13_S1D_NS4_39AutoVectorizingCopyWithAssumedAlignmentILi128EEENS4_14SM90_TMA_STOREES1D_S1Z_S1Z_EEEvvEEEEvNT_6ParamsE) ;  /* 0xffffff7402c07950 */ /* 0x000fea0003c3ffff */
.L_x_204:
[----:B------:R-:W-:-:S00]  /*8900*/  BRA `(.L_x_204) ;  /* 0xfffffffc00fc7947 */ /* 0x000fc0000383ffff */
[----:B------:R-:W-:-:S00]  /*8910*/  NOP ;  /* 0x0000000000007918 */ /* 0x000fc00000000000 */
        /* <DEDUP_REMOVED lines=14> */
.L_x_205:


//--------------------- .nv.global.init           --------------------------
	.section	.nv.global.init,"aw",@progbits
.nv.global.init:
	.type		$str$27,@object
	.size		$str$27,($str$28 - $str$27)
$str$27:
        /*0000*/ 	.byte	0x28, 0x61, 0x64, 0x64, 0x72, 0x65, 0x73, 0x73, 0x20, 0x26, 0x20, 0x6d, 0x61, 0x73, 0x6b, 0x29
        /*0010*/ 	.byte	0x20, 0x3d, 0x3d, 0x20, 0x30, 0x00
	.type		$str$28,@object
	.size		$str$28,($str$26 - $str$28)
$str$28:
        /*0016*/ 	.byte	0x2f, 0x74, 0x6d, 0x70, 0x2f, 0x63, 0x75, 0x74, 0x6c, 0x61, 0x73, 0x73, 0x5f, 0x73, 0x77, 0x65
        /*0026*/ 	.byte	0x65, 0x70, 0x5f, 0x73, 0x72, 0x63, 0x2f, 0x69, 0x6e, 0x63, 0x6c, 0x75, 0x64, 0x65, 0x2f, 0x63
        /*0036*/ 	.byte	0x75, 0x74, 0x65, 0x2f, 0x70, 0x6f, 0x69, 0x6e, 0x74, 0x65, 0x72, 0x5f, 0x66, 0x6c, 0x61, 0x67
        /*0046*/ 	.byte	0x67, 0x65, 0x64, 0x2e, 0x68, 0x70, 0x70, 0x00
	.type		$str$26,@object
	.size		$str$26,($str$25 - $str$26)
$str$26:
        /*004e*/ 	.byte	0x2f, 0x74, 0x6d, 0x70, 0x2f, 0x63, 0x75, 0x74, 0x6c, 0x61, 0x73, 0x73, 0x5f, 0x73, 0x77, 0x65
        /*005e*/ 	.byte	0x65, 0x70, 0x5f, 0x73, 0x72, 0x63, 0x2f, 0x69, 0x6e, 0x63, 0x6c, 0x75, 0x64, 0x65, 0x2f, 0x63
        /*006e*/ 	.byte	0x75, 0x74, 0x65, 0x2f, 0x61, 0x74, 0x6f, 0x6d, 0x2f, 0x63, 0x6f, 0x70, 0x79, 0x5f, 0x74, 0x72
        /*007e*/ 	.byte	0x61, 0x69, 0x74, 0x73, 0x5f, 0x73, 0x6d, 0x31, 0x30, 0x30, 0x2e, 0x68, 0x70, 0x70, 0x00
	.type		$str$25,@object
	.size		$str$25,(__unnamed_1 - $str$25)
$str$25:
        /*008d*/ 	.byte	0x28, 0x28, 0x75, 0x69, 0x6e, 0x74, 0x33, 0x32, 0x5f, 0x74, 0x28, 0x74, 0x68, 0x72, 0x65, 0x61
        /*009d*/ 	.byte	0x64, 0x49, 0x64, 0x78, 0x2e, 0x78, 0x29, 0x20, 0x2f, 0x20, 0x33, 0x32, 0x29, 0x20, 0x25, 0x20
        /*00ad*/ 	.byte	0x34, 0x29, 0x20, 0x3d, 0x3d, 0x20, 0x28, 0x28, 0x28, 0x74, 0x6d, 0x65, 0x6d, 0x5f, 0x61, 0x64
        /*00bd*/ 	.byte	0x64, 0x72, 0x20, 0x3e, 0x3e, 0x20, 0x31, 0x36, 0x29, 0x20, 0x2f, 0x20, 0x33, 0x32, 0x29, 0x20
        /*00cd*/ 	.byte	0x25, 0x20, 0x34, 0x29, 0x00
	.type		__unnamed_1,@object
	.size		__unnamed_1,(__unnamed_2 - __unnamed_1)
__unnamed_1:
        /*00d2*/ 	.byte	0x61, 0x75, 0x74, 0x6f, 0x20, 0x63, 0x75, 0x74, 0x65, 0x3a, 0x3a, 0x61, 0x73, 0x5f, 0x70, 0x6f
        /* <DEDUP_REMOVED lines=24> */
        /*0262*/ 	.byte	0x3c, 0x34, 0x30, 0x39, 0x36, 0x3e, 0x3e, 0x3e, 0x3e, 0x5d, 0x00
	.type		__unnamed_2,@object
	.size		__unnamed_2,(.L_2 - __unnamed_2)
__unnamed_2:
        /* <DEDUP_REMOVED lines=40> */
        /*04ed*/ 	.byte	0x74, 0x65, 0x3a, 0x3a, 0x43, 0x3c, 0x30, 0x3e, 0x3e, 0x3e, 0x3e, 0x5d, 0x00
.L_2:


//--------------------- .nv.shared._ZN7cutlass13device_kernelINS_4gemm6kernel13GemmUniversalIN4cute5tupleIJiiiiEEENS1_10collective13CollectiveMmaINS1_35MainloopSm100TmaUmmaWarpSpecializedILi27ELi2ELi4ENS5_IJNS4_1CILi2EEENSA_ILi1EEESC_EEEEENS5_IJNSA_ILi64EEESF_SF_EEENS_12float_e5m2_tENS5_IJlSC_lEEESH_SI_NS4_8TiledMMAINS4_8MMA_AtomIJNS4_10MMA_TraitsINS4_19SM100_MMA_F8F6F4_SSEJSH_SH_fSF_SF_NS4_17integral_constantINS4_4UMMA5MajorELSP_0EEESQ_NSN_INSO_7ScaleInELSR_0EEESS_EEEEEENS4_6LayoutINS5_IJSC_SC_SC_EEENS5_IJNSA_ILi0EEESX_SX_EEEEENS5_IJNS4_10UnderscoreES10_S10_EEEEENS4_13SM90_TMA_LOADENS4_14ComposedLayoutINS4_7SwizzleILi2ELi4ELi3EEENS4_18smem_ptr_flag_bitsILi8EEENSV_INS5_IJNSA_ILi8EEESF_EEENS5_IJSF_SC_EEEEEEEvNS4_8identityENS4_23SM90_TMA_LOAD_MULTICASTES1D_vS1E_EENS_8epilogue10collective18CollectiveEpilogueINS1H_23Sm100TmaWarpSpecializedILi1ELi1ELi32ELb0ELb0EEEJSG_NS5_IJNSV_ISF_SC_EES1M_EEESH_SI_SH_SI_NS1H_6fusion15FusionCallbacksIS1L_NS1O_17LinearCombinationISH_fSH_fLNS_15FloatRoundStyleE2EEESG_S1N_JEEENS4_5SM1004TMEM4LOAD26SM100_TMEM_LOAD_16dp32b32xES13_S1D_NS4_39AutoVectorizingCopyWithAssumedAlignmentILi128EEENS4_14SM90_TMA_STOREES1D_S1Z_S1Z_EEEvvEEEEvNT_6ParamsE --------------------------
	.section	.nv.shared._ZN7cutlass13device_kernelINS_4gemm6kernel13GemmUniversalIN4cute5tupleIJiiiiEEENS1_10collective13CollectiveMmaINS1_35MainloopSm100TmaUmmaWarpSpecializedILi27ELi2ELi4ENS5_IJNS4_1CILi2EEENSA_ILi1EEESC_EEEEENS5_IJNSA_ILi64EEESF_SF_EEENS_12float_e5m2_tENS5_IJlSC_lEEESH_SI_NS4_8TiledMMAINS4_8MMA_AtomIJNS4_10MMA_TraitsINS4_19SM100_MMA_F8F6F4_SSEJSH_SH_fSF_SF_NS4_17integral_constantINS4_4UMMA5MajorELSP_0EEESQ_NSN_INSO_7ScaleInELSR_0EEESS_EEEEEENS4_6LayoutINS5_IJSC_SC_SC_EEENS5_IJNSA_ILi0EEESX_SX_EEEEENS5_IJNS4_10UnderscoreES10_S10_EEEEENS4_13SM90_TMA_LOADENS4_14ComposedLayoutINS4_7SwizzleILi2ELi4ELi3EEENS4_18smem_ptr_flag_bitsILi8EEENSV_INS5_IJNSA_ILi8EEESF_EEENS5_IJSF_SC_EEEEEEEvNS4_8identityENS4_23SM90_TMA_LOAD_MULTICASTES1D_vS1E_EENS_8epilogue10collective18CollectiveEpilogueINS1H_23Sm100TmaWarpSpecializedILi1ELi1ELi32ELb0ELb0EEEJSG_NS5_IJNSV_ISF_SC_EES1M_EEESH_SI_SH_SI_NS1H_6fusion15FusionCallbacksIS1L_NS1O_17LinearCombinationISH_fSH_fLNS_15FloatRoundStyleE2EEESG_S1N_JEEENS4_5SM1004TMEM4LOAD26SM100_TMEM_LOAD_16dp32b32xES13_S1D_NS4_39AutoVectorizingCopyWithAssumedAlignmentILi128EEENS4_14SM90_TMA_STOREES1D_S1Z_S1Z_EEEvvEEEEvNT_6ParamsE,"aw",@nobits
	.sectionflags	@""
	.align	16
	.zero		1024


//--------------------- .nv.shared.reserved.0     --------------------------
	.section	.nv.shared.reserved.0,"aw",@nobits
	.weak		__nv_reservedSMEM_offset_0_alias
	.size		__nv_reservedSMEM_offset_0_alias, 0, 64
	.other		__nv_reservedSMEM_offset_0_alias,@"STO_CUDA_RESERVED_SHARED STV_DEFAULT"
__nv_reservedSMEM_offset_0_alias:
	.zero		0
.nv.shared.reserved.0:
	.zero		64
	.weak		__nv_reservedSMEM_tcgen05_partition
	.type		__nv_reservedSMEM_tcgen05_partition,@object
	.size		__nv_reservedSMEM_tcgen05_partition,(.L_0 - __nv_reservedSMEM_tcgen05_partition)
__nv_reservedSMEM_tcgen05_partition:
	.zero		32
.L_0:


//--------------------- .nv.global                --------------------------
	.section	.nv.global,"aw",@nobits
.nv.global:
	.type		_ZN40_INTERNAL_3b7ac19a_4_k_cu_869392cb_195724cute1_E,@object
	.size		_ZN40_INTERNAL_3b7ac19a_4_k_cu_869392cb_195724cute1_E,(_ZN40_INTERNAL_3b7ac19a_4_k_cu_869392cb_195724cuda3std3__45__cpo6cbeginE - _ZN40_INTERNAL_3b7ac19a_4_k_cu_869392cb_195724cute1_E)
_ZN40_INTERNAL_3b7ac19a_4_k_cu_869392cb_195724cute1_E:
	.zero		1
	.type		_ZN40_INTERNAL_3b7ac19a_4_k_cu_869392cb_195724cuda3std3__45__cpo6cbeginE,@object
	.size		_ZN40_INTERNAL_3b7ac19a_4_k_cu_869392cb_195724cuda3std3__45__cpo6cbeginE,(_ZN40_INTERNAL_3b7ac19a_4_k_cu_869392cb_195724cuda3std3__48in_placeE - _ZN40_INTERNAL_3b7ac19a_4_k_cu_869392cb_195724cuda3std3__45__cpo6cbeginE)
_ZN40_INTERNAL_3b7ac19a_4_k_cu_869392cb_195724cuda3std3__45__cpo6cbeginE:
	.zero		1
	.type		_ZN40_INTERNAL_3b7ac19a_4_k_cu_869392cb_195724cuda3std3__48in_placeE,@object
	.size		_ZN40_INTERNAL_3b7ac19a_4_k_cu_869392cb_195724cuda3std3__48in_placeE,(_ZN40_INTERNAL_3b7ac19a_4_k_cu_869392cb_195724cuda3std6ranges3__45__cpo9iter_moveE - _ZN40_INTERNAL_3b7ac19a_4_k_cu_869392cb_195724cuda3std3__48in_placeE)
_ZN40_INTERNAL_3b7ac19a_4_k_cu_869392cb_195724cuda3std3__48in_placeE:
	.zero		1
	.type		_ZN40_INTERNAL_3b7ac19a_4_k_cu_869392cb_195724cuda3std6ranges3__45__cpo9iter_moveE,@object
	.size		_ZN40_INTERNAL_3b7ac19a_4_k_cu_869392cb_195724cuda3std6ranges3__45__cpo9iter_moveE,(_ZN40_INTERNAL_3b7ac19a_4_k_cu_869392cb_195724cuda3std3__45__cpo5beginE - _ZN40_INTERNAL_3b7ac19a_4_k_cu_869392cb_195724cuda3std6ranges3__45__cpo9iter_moveE)
_ZN40_INTERNAL_3b7ac19a_4_k_cu_869392cb_195724cuda3std6ranges3__45__cpo9iter_moveE:
	.zero		1
	.type		_ZN40_INTERNAL_3b7ac19a_4_k_cu_869392cb_195724cuda3std3__45__cpo5beginE,@object
	.size		_ZN40_INTERNAL_3b7ac19a_4_k_cu_869392cb_195724cuda3std3__45__cpo5beginE,(_ZN40_INTERNAL_3b7ac19a_4_k_cu_869392cb_195724cuda3std3__442_GLOBAL__N__3b7ac19a_4_k_cu_869392cb_195726ignoreE - _ZN40_INTERNAL_3b7ac19a_4_k_cu_869392cb_195724cuda3std3__45__cpo5beginE)
_ZN40_INTERNAL_3b7ac19a_4_k_cu_869392cb_195724cuda3std3__45__cpo5beginE:
	.zero		1
	.type		_ZN40_INTERNAL_3b7ac19a_4_k_cu_869392cb_195724cuda3std3__442_GLOBAL__N__3b7ac19a_4_k_cu_869392cb_195726ignoreE,@object
	.size		_ZN40_INTERNAL_3b7ac19a_4_k_cu_869392cb_195724cuda3std3__442_GLOBAL__N__3b7ac19a_4_k_cu_869392cb_195726ignoreE,(_ZN40_INTERNAL_3b7ac19a_4_k_cu_869392cb_195724cute7productE - _ZN40_INTERNAL_3b7ac19a_4_k_cu_869392cb_195724cuda3std3__442_GLOBAL__N__3b7ac19a_4_k_cu_869392cb_195726ignoreE)
_ZN40_INTERNAL_3b7ac19a_4_k_cu_869392cb_195724cuda3std3__442_GLOBAL__N__3b7ac19a_4_k_cu_869392cb_195726ignoreE:
	.zero		1
	.type		_ZN40_INTERNAL_3b7ac19a_4_k_cu_869392cb_195724cute7productE,@object
	.size		_ZN40_INTERNAL_3b7ac19a_4_k_cu_869392cb_195724cute7productE,(_ZN40_INTERNAL_3b7ac19a_4_k_cu_869392cb_195724cuda3std3__45__cpo3endE - _ZN40_INTERNAL_3b7ac19a_4_k_cu_869392cb_195724cute7productE)
_ZN40_INTERNAL_3b7ac19a_4_k_cu_869392cb_195724cute7productE:
	.zero		1
	.type		_ZN40_INTERNAL_3b7ac19a_4_k_cu_869392cb_195724cuda3std3__45__cpo3endE,@object
	.size		_ZN40_INTERNAL_3b7ac19a_4_k_cu_869392cb_195724cuda3std3__45__cpo3endE,(_ZN40_INTERNAL_3b7ac19a_4_k_cu_869392cb_195724cuda3std3__419piecewise_constructE - _ZN40_INTERNAL_3b7ac19a_4_k_cu_869392cb_195724cuda3std3__45__cpo3endE)
_ZN40_INTERNAL_3b7ac19a_4_k_cu_869392cb_195724cuda3std3__45__cpo3endE:
	.zero		1
	.type		_ZN40_INTERNAL_3b7ac19a_4_k_cu_869392cb_195724cuda3std3__419piecewise_constructE,@object
	.size		_ZN40_INTERNAL_3b7ac19a_4_k_cu_869392cb_195724cuda3std3__419piecewise_constructE,(_ZN40_INTERNAL_3b7ac19a_4_k_cu_869392cb_195724cuda3std3__45__cpo4cendE - _ZN40_INTERNAL_3b7ac19a_4_k_cu_869392cb_195724cuda3std3__419piecewise_constructE)
_ZN40_INTERNAL_3b7ac19a_4_k_cu_869392cb_195724cuda3std3__419piecewise_constructE:
	.zero		1
	.type		_ZN40_INTERNAL_3b7ac19a_4_k_cu_869392cb_195724cuda3std3__45__cpo4cendE,@object
	.size		_ZN40_INTERNAL_3b7ac19a_4_k_cu_869392cb_195724cuda3std3__45__cpo4cendE,(_ZN40_INTERNAL_3b7ac19a_4_k_cu_869392cb_195724cuda3std6ranges3__45__cpo4swapE - _ZN40_INTERNAL_3b7ac19a_4_k_cu_869392cb_195724cuda3std3__45__cpo4cendE)
_ZN40_INTERNAL_3b7ac19a_4_k_cu_869392cb_195724cuda3std3__45__cpo4cendE:
	.zero		1
	.type		_ZN40_INTERNAL_3b7ac19a_4_k_cu_869392cb_195724cuda3std6ranges3__45__cpo4swapE,@object
	.size		_ZN40_INTERNAL_3b7ac19a_4_k_cu_869392cb_195724cuda3std6ranges3__45__cpo4swapE,(.L_10 - _ZN40_INTERNAL_3b7ac19a_4_k_cu_869392cb_195724cuda3std6ranges3__45__cpo4swapE)
_ZN40_INTERNAL_3b7ac19a_4_k_cu_869392cb_195724cuda3std6ranges3__45__cpo4swapE:
	.zero		1
.L_10:


//--------------------- .nv.constant0._ZN7cutlass13device_kernelINS_4gemm6kernel13GemmUniversalIN4cute5tupleIJiiiiEEENS1_10collective13CollectiveMmaINS1_35MainloopSm100TmaUmmaWarpSpecializedILi27ELi2ELi4ENS5_IJNS4_1CILi2EEENSA_ILi1EEESC_EEEEENS5_IJNSA_ILi64EEESF_SF_EEENS_12float_e5m2_tENS5_IJlSC_lEEESH_SI_NS4_8TiledMMAINS4_8MMA_AtomIJNS4_10MMA_TraitsINS4_19SM100_MMA_F8F6F4_SSEJSH_SH_fSF_SF_NS4_17integral_constantINS4_4UMMA5MajorELSP_0EEESQ_NSN_INSO_7ScaleInELSR_0EEESS_EEEEEENS4_6LayoutINS5_IJSC_SC_SC_EEENS5_IJNSA_ILi0EEESX_SX_EEEEENS5_IJNS4_10UnderscoreES10_S10_EEEEENS4_13SM90_TMA_LOADENS4_14ComposedLayoutINS4_7SwizzleILi2ELi4ELi3EEENS4_18smem_ptr_flag_bitsILi8EEENSV_INS5_IJNSA_ILi8EEESF_EEENS5_IJSF_SC_EEEEEEEvNS4_8identityENS4_23SM90_TMA_LOAD_MULTICASTES1D_vS1E_EENS_8epilogue10collective18CollectiveEpilogueINS1H_23Sm100TmaWarpSpecializedILi1ELi1ELi32ELb0ELb0EEEJSG_NS5_IJNSV_ISF_SC_EES1M_EEESH_SI_SH_SI_NS1H_6fusion15FusionCallbacksIS1L_NS1O_17LinearCombinationISH_fSH_fLNS_15FloatRoundStyleE2EEESG_S1N_JEEENS4_5SM1004TMEM4LOAD26SM100_TMEM_LOAD_16dp32b32xES13_S1D_NS4_39AutoVectorizingCopyWithAssumedAlignmentILi128EEENS4_14SM90_TMA_STOREES1D_S1Z_S1Z_EEEvvEEEEvNT_6ParamsE --------------------------
	.section	.nv.constant0._ZN7cutlass13device_kernelINS_4gemm6kernel13GemmUniversalIN4cute5tupleIJiiiiEEENS1_10collective13CollectiveMmaINS1_35MainloopSm100TmaUmmaWarpSpecializedILi27ELi2ELi4ENS5_IJNS4_1CILi2EEENSA_ILi1EEESC_EEEEENS5_IJNSA_ILi64EEESF_SF_EEENS_12float_e5m2_tENS5_IJlSC_lEEESH_SI_NS4_8TiledMMAINS4_8MMA_AtomIJNS4_10MMA_TraitsINS4_19SM100_MMA_F8F6F4_SSEJSH_SH_fSF_SF_NS4_17integral_constantINS4_4UMMA5MajorELSP_0EEESQ_NSN_INSO_7ScaleInELSR_0EEESS_EEEEEENS4_6LayoutINS5_IJSC_SC_SC_EEENS5_IJNSA_ILi0EEESX_SX_EEEEENS5_IJNS4_10UnderscoreES10_S10_EEEEENS4_13SM90_TMA_LOADENS4_14ComposedLayoutINS4_7SwizzleILi2ELi4ELi3EEENS4_18smem_ptr_flag_bitsILi8EEENSV_INS5_IJNSA_ILi8EEESF_EEENS5_IJSF_SC_EEEEEEEvNS4_8identityENS4_23SM90_TMA_LOAD_MULTICASTES1D_vS1E_EENS_8epilogue10collective18CollectiveEpilogueINS1H_23Sm100TmaWarpSpecializedILi1ELi1ELi32ELb0ELb0EEEJSG_NS5_IJNSV_ISF_SC_EES1M_EEESH_SI_SH_SI_NS1H_6fusion15FusionCallbacksIS1L_NS1O_17LinearCombinationISH_fSH_fLNS_15FloatRoundStyleE2EEESG_S1N_JEEENS4_5SM1004TMEM4LOAD26SM100_TMEM_LOAD_16dp32b32xES13_S1D_NS4_39AutoVectorizingCopyWithAssumedAlignmentILi128EEENS4_14SM90_TMA_STOREES1D_S1Z_S1Z_EEEvvEEEEvNT_6ParamsE,"a",@progbits
	.sectionflags	@""
	.align	4
.nv.constant0._ZN7cutlass13device_kernelINS_4gemm6kernel13GemmUniversalIN4cute5tupleIJiiiiEEENS1_10collective13CollectiveMmaINS1_35MainloopSm100TmaUmmaWarpSpecializedILi27ELi2ELi4ENS5_IJNS4_1CILi2EEENSA_ILi1EEESC_EEEEENS5_IJNSA_ILi64EEESF_SF_EEENS_12float_e5m2_tENS5_IJlSC_lEEESH_SI_NS4_8TiledMMAINS4_8MMA_AtomIJNS4_10MMA_TraitsINS4_19SM100_MMA_F8F6F4_SSEJSH_SH_fSF_SF_NS4_17integral_constantINS4_4UMMA5MajorELSP_0EEESQ_NSN_INSO_7ScaleInELSR_0EEESS_EEEEEENS4_6LayoutINS5_IJSC_SC_SC_EEENS5_IJNSA_ILi0EEESX_SX_EEEEENS5_IJNS4_10UnderscoreES10_S10_EEEEENS4_13SM90_TMA_LOADENS4_14ComposedLayoutINS4_7SwizzleILi2ELi4ELi3EEENS4_18smem_ptr_flag_bitsILi8EEENSV_INS5_IJNSA_ILi8EEESF_EEENS5_IJSF_SC_EEEEEEEvNS4_8identityENS4_23SM90_TMA_LOAD_MULTICASTES1D_vS1E_EENS_8epilogue10collective18CollectiveEpilogueINS1H_23Sm100TmaWarpSpecializedILi1ELi1ELi32ELb0ELb0EEEJSG_NS5_IJNSV_ISF_SC_EES1M_EEESH_SI_SH_SI_NS1H_6fusion15FusionCallbacksIS1L_NS1O_17LinearCombinationISH_fSH_fLNS_15FloatRoundStyleE2EEESG_S1N_JEEENS4_5SM1004TMEM4LOAD26SM100_TMEM_LOAD_16dp32b32xES13_S1D_NS4_39AutoVectorizingCopyWithAssumedAlignmentILi128EEENS4_14SM90_TMA_STOREES1D_S1Z_S1Z_EEEvvEEEEvNT_6ParamsE:
	.zero		2944


//--------------------- SYMBOLS --------------------------

	.type		.nv.reservedSmem.offset0,@object
	.size		.nv.reservedSmem.offset0,0x4
	.type		.nv.reservedSmem.cap,@object
	.size		.nv.reservedSmem.cap,0x4
	.type		__assertfail,@function
